//
// Generated by NVIDIA NVVM Compiler
//
// Compiler Build ID: CL-36424714
// Cuda compilation tools, release 13.0, V13.0.88
// Based on NVVM 20.0.0
//

.version 9.0
.target sm_100
.address_size 64

	// .globl	_Z13gemm_profiledILb0EEvPK6__halfS2_PS0_iiii
.extern .shared .align 16 .b8 smem[];

.visible .entry _Z13gemm_profiledILb0EEvPK6__halfS2_PS0_iiii(
	.param .u64 .ptr .align 1 _Z13gemm_profiledILb0EEvPK6__halfS2_PS0_iiii_param_0,
	.param .u64 .ptr .align 1 _Z13gemm_profiledILb0EEvPK6__halfS2_PS0_iiii_param_1,
	.param .u64 .ptr .align 1 _Z13gemm_profiledILb0EEvPK6__halfS2_PS0_iiii_param_2,
	.param .u32 _Z13gemm_profiledILb0EEvPK6__halfS2_PS0_iiii_param_3,
	.param .u32 _Z13gemm_profiledILb0EEvPK6__halfS2_PS0_iiii_param_4,
	.param .u32 _Z13gemm_profiledILb0EEvPK6__halfS2_PS0_iiii_param_5,
	.param .u32 _Z13gemm_profiledILb0EEvPK6__halfS2_PS0_iiii_param_6
)
{
	.reg .pred 	%p<62>;
	.reg .b16 	%rs<2>;
	.reg .b32 	%r<455>;
	.reg .b32 	%f<2>;
	.reg .b64 	%rd<64>;

	ld.param.u32 	%r137, [_Z13gemm_profiledILb0EEvPK6__halfS2_PS0_iiii_param_3];
	ld.param.u32 	%r135, [_Z13gemm_profiledILb0EEvPK6__halfS2_PS0_iiii_param_4];
	ld.param.u32 	%r136, [_Z13gemm_profiledILb0EEvPK6__halfS2_PS0_iiii_param_5];
	mov.u32 	%r138, %ctaid.x;
	mov.u32 	%r139, %ctaid.y;
	shl.b32 	%r1, %r138, 7;
	setp.ge.s32 	%p1, %r1, %r135;
	shl.b32 	%r2, %r139, 7;
	setp.ge.s32 	%p2, %r2, %r137;
	or.pred  	%p3, %p1, %p2;
	@%p3 bra 	$L__BB0_39;
	mov.u32 	%r3, %tid.x;
	mov.f32 	%f1, 0f00000000;
	// begin inline asm
	{  cvt.rn.f16.f32 %rs1, %f1;}

	// end inline asm
	mov.b32 	%r439, {%rs1, %rs1};
	add.s32 	%r141, %r136, 15;
	shr.s32 	%r142, %r141, 31;
	shr.u32 	%r143, %r142, 28;
	add.s32 	%r144, %r141, %r143;
	shr.s32 	%r5, %r144, 4;
	setp.lt.s32 	%p4, %r136, 1;
	mov.u32 	%r440, %r439;
	mov.u32 	%r441, %r439;
	mov.u32 	%r442, %r439;
	mov.u32 	%r443, %r439;
	mov.u32 	%r444, %r439;
	mov.u32 	%r445, %r439;
	mov.u32 	%r446, %r439;
	mov.u32 	%r447, %r439;
	mov.u32 	%r448, %r439;
	mov.u32 	%r449, %r439;
	mov.u32 	%r450, %r439;
	mov.u32 	%r451, %r439;
	mov.u32 	%r452, %r439;
	mov.u32 	%r453, %r439;
	mov.u32 	%r454, %r439;
	@%p4 bra 	$L__BB0_31;
	shl.b32 	%r145, %r3, 3;
	setp.lt.u32 	%p5, %r3, 256;
	and.b32  	%r6, %r145, 8;
	shr.u32 	%r146, %r3, 1;
	add.s32 	%r7, %r146, %r2;
	mul.lo.s32 	%r8, %r7, %r136;
	and.b32  	%r147, %r145, 120;
	shr.u32 	%r9, %r3, 4;
	add.s32 	%r148, %r147, %r1;
	add.s32 	%r10, %r148, 8;
	and.b32  	%r11, %r145, 2040;
	cvt.u64.u32 	%rd1, %r148;
	shl.b32 	%r149, %r3, 4;
	and.b32  	%r150, %r149, 4080;
	mov.u32 	%r151, smem;
	add.s32 	%r12, %r151, %r150;
	@%p5 bra 	$L__BB0_40;
$L__BB0_3:
	setp.le.u32 	%p9, %r10, %r135;
	setp.lt.u32 	%p10, %r3, 256;
	setp.lt.u32 	%p11, %r9, %r136;
	and.pred  	%p12, %p11, %p10;
	and.pred  	%p13, %p12, %p9;
	shl.b32 	%r157, %r11, 1;
	add.s32 	%r159, %r151, %r157;
	add.s32 	%r14, %r159, 12288;
	@%p13 bra 	$L__BB0_4;
	bra.uni 	$L__BB0_5;
$L__BB0_4:
	ld.param.u64 	%rd58, [_Z13gemm_profiledILb0EEvPK6__halfS2_PS0_iiii_param_1];
	mul.lo.s32 	%r161, %r9, %r135;
	cvt.u64.u32 	%rd12, %r161;
	add.s64 	%rd13, %rd12, %rd1;
	shl.b64 	%rd14, %rd13, 1;
	add.s64 	%rd11, %rd58, %rd14;
	// begin inline asm
	cp.async.cg.shared.global [%r14], [%rd11], 16, 16;
	// end inline asm
$L__BB0_5:
	// begin inline asm
	cp.async.commit_group;
	// end inline asm
	setp.lt.u32 	%p14, %r136, 17;
	@%p14 bra 	$L__BB0_6;
	bra.uni 	$L__BB0_42;
$L__BB0_6:
	max.s32 	%r13, %r5, 1;
	setp.lt.u32 	%p22, %r136, 17;
	mov.b32 	%r438, 0;
	mov.u32 	%r440, %r439;
	mov.u32 	%r441, %r439;
	mov.u32 	%r442, %r439;
	mov.u32 	%r443, %r439;
	mov.u32 	%r444, %r439;
	mov.u32 	%r445, %r439;
	mov.u32 	%r446, %r439;
	mov.u32 	%r447, %r439;
	mov.u32 	%r448, %r439;
	mov.u32 	%r449, %r439;
	mov.u32 	%r450, %r439;
	mov.u32 	%r451, %r439;
	mov.u32 	%r452, %r439;
	mov.u32 	%r453, %r439;
	mov.u32 	%r454, %r439;
	@%p22 bra 	$L__BB0_23;
	mov.b32 	%r421, 0;
	shl.b32 	%r176, %r3, 2;
	and.b32  	%r177, %r176, 3584;
	mov.u32 	%r440, %r439;
	mov.u32 	%r441, %r439;
	mov.u32 	%r442, %r439;
	mov.u32 	%r443, %r439;
	mov.u32 	%r444, %r439;
	mov.u32 	%r445, %r439;
	mov.u32 	%r446, %r439;
	mov.u32 	%r447, %r439;
	mov.u32 	%r448, %r439;
	mov.u32 	%r449, %r439;
	mov.u32 	%r450, %r439;
	mov.u32 	%r451, %r439;
	mov.u32 	%r452, %r439;
	mov.u32 	%r453, %r439;
	mov.u32 	%r454, %r439;
$L__BB0_8:
	mul.hi.u32 	%r171, %r421, -1431655765;
	shr.u32 	%r172, %r171, 1;
	mul.lo.s32 	%r173, %r172, 3;
	sub.s32 	%r174, %r421, %r173;
	add.s32 	%r33, %r421, 2;
	// begin inline asm
	cp.async.wait_group 1;
	// end inline asm
	bar.sync 	0;
	shl.b32 	%r175, %r174, 11;
	add.s32 	%r178, %r177, %r175;
	shl.b32 	%r179, %r178, 1;
	mov.u32 	%r180, smem;
	add.s32 	%r181, %r180, %r179;
	mov.b32 	%r182, 16;
	wmma.load.a.sync.aligned.row.m16n16k16.shared.f16 	{%r183, %r184, %r185, %r186, %r187, %r188, %r189, %r190}, [%r181], %r182;
	add.s32 	%r191, %r181, 512;
	wmma.load.a.sync.aligned.row.m16n16k16.shared.f16 	{%r192, %r193, %r194, %r195, %r196, %r197, %r198, %r199}, [%r191], %r182;
	shl.b32 	%r200, %r174, 12;
	shl.b32 	%r201, %r3, 1;
	and.b32  	%r202, %r201, 192;
	or.b32  	%r203, %r202, %r200;
	add.s32 	%r204, %r180, %r203;
	add.s32 	%r205, %r204, 12288;
	mov.b32 	%r206, 128;
	wmma.load.b.sync.aligned.row.m16n16k16.shared.f16 	{%r207, %r208, %r209, %r210, %r211, %r212, %r213, %r214}, [%r205], %r206;
	add.s32 	%r215, %r204, 12320;
	wmma.load.b.sync.aligned.row.m16n16k16.shared.f16 	{%r216, %r217, %r218, %r219, %r220, %r221, %r222, %r223}, [%r215], %r206;
	wmma.mma.sync.aligned.row.row.m16n16k16.f16.f16 {%r34, %r35, %r36, %r37}, {%r183, %r184, %r185, %r186, %r187, %r188, %r189, %r190}, {%r207, %r208, %r209, %r210, %r211, %r212, %r213, %r214}, {%r454, %r453, %r452, %r451};
	wmma.mma.sync.aligned.row.row.m16n16k16.f16.f16 {%r38, %r39, %r40, %r41}, {%r183, %r184, %r185, %r186, %r187, %r188, %r189, %r190}, {%r216, %r217, %r218, %r219, %r220, %r221, %r222, %r223}, {%r450, %r449, %r448, %r447};
	wmma.mma.sync.aligned.row.row.m16n16k16.f16.f16 {%r42, %r43, %r44, %r45}, {%r192, %r193, %r194, %r195, %r196, %r197, %r198, %r199}, {%r207, %r208, %r209, %r210, %r211, %r212, %r213, %r214}, {%r446, %r445, %r444, %r443};
	wmma.mma.sync.aligned.row.row.m16n16k16.f16.f16 {%r46, %r47, %r48, %r49}, {%r192, %r193, %r194, %r195, %r196, %r197, %r198, %r199}, {%r216, %r217, %r218, %r219, %r220, %r221, %r222, %r223}, {%r442, %r441, %r440, %r439};
	setp.ge.s32 	%p23, %r33, %r5;
	@%p23 bra 	$L__BB0_15;
	setp.gt.u32 	%p24, %r3, 255;
	mul.hi.u32 	%r224, %r33, -1431655765;
	shr.u32 	%r225, %r224, 1;
	mul.lo.s32 	%r226, %r225, 3;
	sub.s32 	%r227, %r33, %r226;
	shl.b32 	%r50, %r33, 4;
	shl.b32 	%r51, %r227, 11;
	@%p24 bra 	$L__BB0_14;
	setp.ge.u32 	%p25, %r7, %r137;
	add.s32 	%r52, %r6, %r50;
	add.s32 	%r229, %r52, 8;
	setp.gt.s32 	%p26, %r229, %r136;
	or.pred  	%p27, %p25, %p26;
	@%p27 bra 	$L__BB0_12;
	ld.param.u64 	%rd55, [_Z13gemm_profiledILb0EEvPK6__halfS2_PS0_iiii_param_0];
	shl.b32 	%r231, %r51, 1;
	add.s32 	%r230, %r12, %r231;
	add.s32 	%r232, %r8, %r52;
	mul.wide.u32 	%rd23, %r232, 2;
	add.s64 	%rd22, %rd55, %rd23;
	// begin inline asm
	cp.async.cg.shared.global [%r230], [%rd22], 16, 16;
	// end inline asm
$L__BB0_12:
	shl.b32 	%r233, %r3, 3;
	and.b32  	%r234, %r233, 120;
	add.s32 	%r235, %r234, %r1;
	add.s32 	%r237, %r235, 8;
	setp.gt.u32 	%p28, %r237, %r135;
	shr.u32 	%r238, %r3, 4;
	add.s32 	%r53, %r238, %r50;
	setp.ge.s32 	%p29, %r53, %r136;
	or.pred  	%p30, %p29, %p28;
	@%p30 bra 	$L__BB0_14;
	ld.param.u64 	%rd60, [_Z13gemm_profiledILb0EEvPK6__halfS2_PS0_iiii_param_1];
	shl.b32 	%r240, %r51, 1;
	add.s32 	%r239, %r14, %r240;
	mul.lo.s32 	%r241, %r53, %r135;
	cvt.s64.s32 	%rd25, %r241;
	cvt.u64.u32 	%rd26, %r235;
	add.s64 	%rd27, %rd25, %rd26;
	shl.b64 	%rd28, %rd27, 1;
	add.s64 	%rd24, %rd60, %rd28;
	// begin inline asm
	cp.async.cg.shared.global [%r239], [%rd24], 16, 16;
	// end inline asm
$L__BB0_14:
	// begin inline asm
	cp.async.commit_group;
	// end inline asm
$L__BB0_15:
	add.s32 	%r245, %r421, 1;
	mul.hi.u32 	%r246, %r245, -1431655765;
	shr.u32 	%r247, %r246, 1;
	mul.lo.s32 	%r248, %r247, 3;
	sub.s32 	%r249, %r245, %r248;
	add.s32 	%r54, %r421, 3;
	// begin inline asm
	cp.async.wait_group 1;
	// end inline asm
	bar.sync 	0;
	shl.b32 	%r250, %r249, 11;
	shl.b32 	%r251, %r3, 2;
	and.b32  	%r252, %r251, 3584;
	add.s32 	%r253, %r252, %r250;
	shl.b32 	%r254, %r253, 1;
	mov.u32 	%r255, smem;
	add.s32 	%r256, %r255, %r254;
	mov.b32 	%r257, 16;
	wmma.load.a.sync.aligned.row.m16n16k16.shared.f16 	{%r258, %r259, %r260, %r261, %r262, %r263, %r264, %r265}, [%r256], %r257;
	add.s32 	%r266, %r256, 512;
	wmma.load.a.sync.aligned.row.m16n16k16.shared.f16 	{%r267, %r268, %r269, %r270, %r271, %r272, %r273, %r274}, [%r266], %r257;
	shl.b32 	%r275, %r249, 12;
	shl.b32 	%r276, %r3, 1;
	and.b32  	%r277, %r276, 192;
	or.b32  	%r278, %r277, %r275;
	add.s32 	%r279, %r255, %r278;
	add.s32 	%r280, %r279, 12288;
	mov.b32 	%r281, 128;
	wmma.load.b.sync.aligned.row.m16n16k16.shared.f16 	{%r282, %r283, %r284, %r285, %r286, %r287, %r288, %r289}, [%r280], %r281;
	add.s32 	%r290, %r279, 12320;
	wmma.load.b.sync.aligned.row.m16n16k16.shared.f16 	{%r291, %r292, %r293, %r294, %r295, %r296, %r297, %r298}, [%r290], %r281;
	wmma.mma.sync.aligned.row.row.m16n16k16.f16.f16 {%r454, %r453, %r452, %r451}, {%r258, %r259, %r260, %r261, %r262, %r263, %r264, %r265}, {%r282, %r283, %r284, %r285, %r286, %r287, %r288, %r289}, {%r34, %r35, %r36, %r37};
	wmma.mma.sync.aligned.row.row.m16n16k16.f16.f16 {%r450, %r449, %r448, %r447}, {%r258, %r259, %r260, %r261, %r262, %r263, %r264, %r265}, {%r291, %r292, %r293, %r294, %r295, %r296, %r297, %r298}, {%r38, %r39, %r40, %r41};
	wmma.mma.sync.aligned.row.row.m16n16k16.f16.f16 {%r446, %r445, %r444, %r443}, {%r267, %r268, %r269, %r270, %r271, %r272, %r273, %r274}, {%r282, %r283, %r284, %r285, %r286, %r287, %r288, %r289}, {%r42, %r43, %r44, %r45};
	wmma.mma.sync.aligned.row.row.m16n16k16.f16.f16 {%r442, %r441, %r440, %r439}, {%r267, %r268, %r269, %r270, %r271, %r272, %r273, %r274}, {%r291, %r292, %r293, %r294, %r295, %r296, %r297, %r298}, {%r46, %r47, %r48, %r49};
	setp.ge.s32 	%p31, %r54, %r5;
	@%p31 bra 	$L__BB0_22;
	setp.gt.u32 	%p32, %r3, 255;
	mul.hi.u32 	%r299, %r54, -1431655765;
	shr.u32 	%r300, %r299, 1;
	mul.lo.s32 	%r301, %r300, 3;
	sub.s32 	%r302, %r54, %r301;
	shl.b32 	%r71, %r54, 4;
	shl.b32 	%r72, %r302, 11;
	@%p32 bra 	$L__BB0_21;
	setp.ge.u32 	%p33, %r7, %r137;
	add.s32 	%r73, %r6, %r71;
	add.s32 	%r304, %r73, 8;
	setp.gt.s32 	%p34, %r304, %r136;
	or.pred  	%p35, %p33, %p34;
	@%p35 bra 	$L__BB0_19;
	ld.param.u64 	%rd56, [_Z13gemm_profiledILb0EEvPK6__halfS2_PS0_iiii_param_0];
	shl.b32 	%r306, %r72, 1;
	add.s32 	%r305, %r12, %r306;
	add.s32 	%r307, %r8, %r73;
	mul.wide.u32 	%rd30, %r307, 2;
	add.s64 	%rd29, %rd56, %rd30;
	// begin inline asm
	cp.async.cg.shared.global [%r305], [%rd29], 16, 16;
	// end inline asm
$L__BB0_19:
	shl.b32 	%r308, %r3, 3;
	and.b32  	%r309, %r308, 120;
	add.s32 	%r310, %r309, %r1;
	add.s32 	%r312, %r310, 8;
	setp.gt.u32 	%p36, %r312, %r135;
	shr.u32 	%r313, %r3, 4;
	add.s32 	%r74, %r313, %r71;
	setp.ge.s32 	%p37, %r74, %r136;
	or.pred  	%p38, %p37, %p36;
	@%p38 bra 	$L__BB0_21;
	ld.param.u64 	%rd61, [_Z13gemm_profiledILb0EEvPK6__halfS2_PS0_iiii_param_1];
	shl.b32 	%r315, %r72, 1;
	add.s32 	%r314, %r14, %r315;
	mul.lo.s32 	%r316, %r74, %r135;
	cvt.s64.s32 	%rd32, %r316;
	cvt.u64.u32 	%rd33, %r310;
	add.s64 	%rd34, %rd32, %rd33;
	shl.b64 	%rd35, %rd34, 1;
	add.s64 	%rd31, %rd61, %rd35;
	// begin inline asm
	cp.async.cg.shared.global [%r314], [%rd31], 16, 16;
	// end inline asm
$L__BB0_21:
	// begin inline asm
	cp.async.commit_group;
	// end inline asm
$L__BB0_22:
	and.b32  	%r438, %r13, 134217726;
	setp.ne.s32 	%p39, %r33, %r438;
	mov.u32 	%r421, %r33;
	@%p39 bra 	$L__BB0_8;
$L__BB0_23:
	and.b32  	%r320, %r13, 1;
	setp.eq.b32 	%p40, %r320, 1;
	not.pred 	%p41, %p40;
	@%p41 bra 	$L__BB0_31;
	mul.hi.u32 	%r321, %r438, 1431655766;
	mul.lo.s32 	%r322, %r321, 3;
	sub.s32 	%r323, %r438, %r322;
	add.s32 	%r93, %r438, 2;
	// begin inline asm
	cp.async.wait_group 1;
	// end inline asm
	bar.sync 	0;
	shl.b32 	%r324, %r323, 11;
	shl.b32 	%r325, %r3, 2;
	and.b32  	%r326, %r325, 3584;
	add.s32 	%r327, %r326, %r324;
	shl.b32 	%r328, %r327, 1;
	mov.u32 	%r329, smem;
	add.s32 	%r330, %r329, %r328;
	mov.b32 	%r331, 16;
	wmma.load.a.sync.aligned.row.m16n16k16.shared.f16 	{%r332, %r333, %r334, %r335, %r336, %r337, %r338, %r339}, [%r330], %r331;
	add.s32 	%r340, %r330, 512;
	wmma.load.a.sync.aligned.row.m16n16k16.shared.f16 	{%r341, %r342, %r343, %r344, %r345, %r346, %r347, %r348}, [%r340], %r331;
	shl.b32 	%r349, %r323, 12;
	shl.b32 	%r350, %r3, 1;
	and.b32  	%r351, %r350, 192;
	or.b32  	%r352, %r351, %r349;
	add.s32 	%r353, %r329, %r352;
	add.s32 	%r354, %r353, 12288;
	mov.b32 	%r355, 128;
	wmma.load.b.sync.aligned.row.m16n16k16.shared.f16 	{%r356, %r357, %r358, %r359, %r360, %r361, %r362, %r363}, [%r354], %r355;
	add.s32 	%r364, %r353, 12320;
	wmma.load.b.sync.aligned.row.m16n16k16.shared.f16 	{%r365, %r366, %r367, %r368, %r369, %r370, %r371, %r372}, [%r364], %r355;
	wmma.mma.sync.aligned.row.row.m16n16k16.f16.f16 {%r454, %r453, %r452, %r451}, {%r332, %r333, %r334, %r335, %r336, %r337, %r338, %r339}, {%r356, %r357, %r358, %r359, %r360, %r361, %r362, %r363}, {%r454, %r453, %r452, %r451};
	wmma.mma.sync.aligned.row.row.m16n16k16.f16.f16 {%r450, %r449, %r448, %r447}, {%r332, %r333, %r334, %r335, %r336, %r337, %r338, %r339}, {%r365, %r366, %r367, %r368, %r369, %r370, %r371, %r372}, {%r450, %r449, %r448, %r447};
	wmma.mma.sync.aligned.row.row.m16n16k16.f16.f16 {%r446, %r445, %r444, %r443}, {%r341, %r342, %r343, %r344, %r345, %r346, %r347, %r348}, {%r356, %r357, %r358, %r359, %r360, %r361, %r362, %r363}, {%r446, %r445, %r444, %r443};
	wmma.mma.sync.aligned.row.row.m16n16k16.f16.f16 {%r442, %r441, %r440, %r439}, {%r341, %r342, %r343, %r344, %r345, %r346, %r347, %r348}, {%r365, %r366, %r367, %r368, %r369, %r370, %r371, %r372}, {%r442, %r441, %r440, %r439};
	setp.ge.s32 	%p42, %r93, %r5;
	@%p42 bra 	$L__BB0_31;
	setp.gt.u32 	%p43, %r3, 255;
	mul.hi.u32 	%r373, %r93, 1431655766;
	mul.lo.s32 	%r374, %r373, 3;
	sub.s32 	%r375, %r93, %r374;
	shl.b32 	%r110, %r93, 4;
	shl.b32 	%r111, %r375, 11;
	@%p43 bra 	$L__BB0_30;
	setp.ge.u32 	%p44, %r7, %r137;
	add.s32 	%r376, %r6, %r110;
	add.s32 	%r377, %r376, 8;
	setp.gt.s32 	%p45, %r377, %r136;
	or.pred  	%p46, %p44, %p45;
	@%p46 bra 	$L__BB0_28;
	ld.param.u64 	%rd57, [_Z13gemm_profiledILb0EEvPK6__halfS2_PS0_iiii_param_0];
	shl.b32 	%r379, %r111, 1;
	add.s32 	%r378, %r12, %r379;
	add.s32 	%r380, %r8, %r376;
	mul.wide.u32 	%rd37, %r380, 2;
	add.s64 	%rd36, %rd57, %rd37;
	// begin inline asm
	cp.async.cg.shared.global [%r378], [%rd36], 16, 16;
	// end inline asm
$L__BB0_28:
	mov.u32 	%r381, %tid.x;
	shl.b32 	%r382, %r381, 3;
	and.b32  	%r383, %r382, 120;
	add.s32 	%r384, %r383, %r1;
	add.s32 	%r386, %r384, 8;
	setp.gt.u32 	%p47, %r386, %r135;
	shr.u32 	%r387, %r381, 4;
	add.s32 	%r113, %r387, %r110;
	setp.ge.s32 	%p48, %r113, %r136;
	or.pred  	%p49, %p48, %p47;
	@%p49 bra 	$L__BB0_30;
	ld.param.u64 	%rd62, [_Z13gemm_profiledILb0EEvPK6__halfS2_PS0_iiii_param_1];
	shl.b32 	%r389, %r111, 1;
	add.s32 	%r388, %r14, %r389;
	mul.lo.s32 	%r390, %r113, %r135;
	cvt.s64.s32 	%rd39, %r390;
	cvt.u64.u32 	%rd40, %r384;
	add.s64 	%rd41, %rd39, %rd40;
	shl.b64 	%rd42, %rd41, 1;
	add.s64 	%rd38, %rd62, %rd42;
	// begin inline asm
	cp.async.cg.shared.global [%r388], [%rd38], 16, 16;
	// end inline asm
$L__BB0_30:
	// begin inline asm
	cp.async.commit_group;
	// end inline asm
$L__BB0_31:
	ld.param.u64 	%rd63, [_Z13gemm_profiledILb0EEvPK6__halfS2_PS0_iiii_param_2];
	mov.u32 	%r395, %tid.x;
	shr.u32 	%r396, %r395, 2;
	and.b32  	%r397, %r396, 224;
	add.s32 	%r130, %r397, %r2;
	and.b32  	%r398, %r395, 96;
	add.s32 	%r399, %r398, %r1;
	setp.ge.s32 	%p50, %r130, %r137;
	mul.lo.s32 	%r131, %r130, %r135;
	cvt.s64.s32 	%rd43, %r131;
	setp.ge.s32 	%p51, %r399, %r135;
	cvt.u64.u32 	%rd2, %r399;
	add.s64 	%rd44, %rd2, %rd43;
	cvta.to.global.u64 	%rd3, %rd63;
	shl.b64 	%rd45, %rd44, 1;
	add.s64 	%rd4, %rd3, %rd45;
	or.pred  	%p52, %p50, %p51;
	@%p52 bra 	$L__BB0_33;
	wmma.store.d.sync.aligned.row.m16n16k16.global.f16 	[%rd4], {%r454, %r453, %r452, %r451}, %r135;
$L__BB0_33:
	cvt.u32.u64 	%r401, %rd2;
	setp.ge.s32 	%p53, %r130, %r137;
	add.s32 	%r132, %r401, 16;
	setp.ge.s32 	%p54, %r132, %r135;
	or.pred  	%p55, %p53, %p54;
	@%p55 bra 	$L__BB0_35;
	add.s64 	%rd47, %rd4, 32;
	wmma.store.d.sync.aligned.row.m16n16k16.global.f16 	[%rd47], {%r450, %r449, %r448, %r447}, %r135;
$L__BB0_35:
	setp.ge.s32 	%p56, %r401, %r135;
	add.s32 	%r133, %r130, 16;
	setp.ge.s32 	%p57, %r133, %r137;
	shl.b32 	%r403, %r135, 4;
	add.s32 	%r404, %r131, %r403;
	cvt.s64.s32 	%rd49, %r404;
	add.s64 	%rd50, %rd2, %rd49;
	shl.b64 	%rd51, %rd50, 1;
	add.s64 	%rd5, %rd3, %rd51;
	or.pred  	%p58, %p57, %p56;
	@%p58 bra 	$L__BB0_37;
	wmma.store.d.sync.aligned.row.m16n16k16.global.f16 	[%rd5], {%r446, %r445, %r444, %r443}, %r135;
$L__BB0_37:
	setp.ge.s32 	%p59, %r133, %r137;
	setp.ge.s32 	%p60, %r132, %r135;
	or.pred  	%p61, %p59, %p60;
	@%p61 bra 	$L__BB0_39;
	add.s64 	%rd52, %rd5, 32;
	wmma.store.d.sync.aligned.row.m16n16k16.global.f16 	[%rd52], {%r442, %r441, %r440, %r439}, %r135;
$L__BB0_39:
	ret;
$L__BB0_40:
	setp.ge.u32 	%p6, %r7, %r137;
	add.s32 	%r153, %r6, 8;
	setp.gt.u32 	%p7, %r153, %r136;
	or.pred  	%p8, %p6, %p7;
	@%p8 bra 	$L__BB0_3;
	ld.param.u64 	%rd53, [_Z13gemm_profiledILb0EEvPK6__halfS2_PS0_iiii_param_0];
	add.s32 	%r155, %r8, %r6;
	mul.wide.u32 	%rd10, %r155, 2;
	add.s64 	%rd9, %rd53, %rd10;
	// begin inline asm
	cp.async.cg.shared.global [%r12], [%rd9], 16, 16;
	// end inline asm
	bra.uni 	$L__BB0_3;
$L__BB0_42:
	setp.gt.u32 	%p15, %r3, 255;
	@%p15 bra 	$L__BB0_47;
	setp.ge.u32 	%p16, %r7, %r137;
	add.s32 	%r163, %r6, 24;
	setp.gt.u32 	%p17, %r163, %r136;
	or.pred  	%p18, %p16, %p17;
	@%p18 bra 	$L__BB0_45;
	ld.param.u64 	%rd54, [_Z13gemm_profiledILb0EEvPK6__halfS2_PS0_iiii_param_0];
	add.s32 	%r164, %r12, 4096;
	add.s32 	%r165, %r8, %r6;
	mul.wide.u32 	%rd16, %r165, 2;
	add.s64 	%rd17, %rd54, %rd16;
	add.s64 	%rd15, %rd17, 32;
	// begin inline asm
	cp.async.cg.shared.global [%r164], [%rd15], 16, 16;
	// end inline asm
$L__BB0_45:
	setp.gt.u32 	%p19, %r10, %r135;
	add.s32 	%r15, %r9, 16;
	setp.ge.u32 	%p20, %r15, %r136;
	or.pred  	%p21, %p20, %p19;
	@%p21 bra 	$L__BB0_47;
	ld.param.u64 	%rd59, [_Z13gemm_profiledILb0EEvPK6__halfS2_PS0_iiii_param_1];
	add.s32 	%r167, %r14, 4096;
	mul.lo.s32 	%r168, %r15, %r135;
	cvt.u64.u32 	%rd19, %r168;
	add.s64 	%rd20, %rd19, %rd1;
	shl.b64 	%rd21, %rd20, 1;
	add.s64 	%rd18, %rd59, %rd21;
	// begin inline asm
	cp.async.cg.shared.global [%r167], [%rd18], 16, 16;
	// end inline asm
$L__BB0_47:
	// begin inline asm
	cp.async.commit_group;
	// end inline asm
	bra.uni 	$L__BB0_6;

}
	// .globl	_Z13gemm_profiledILb1EEvPK6__halfS2_PS0_iiii
.visible .entry _Z13gemm_profiledILb1EEvPK6__halfS2_PS0_iiii(
	.param .u64 .ptr .align 1 _Z13gemm_profiledILb1EEvPK6__halfS2_PS0_iiii_param_0,
	.param .u64 .ptr .align 1 _Z13gemm_profiledILb1EEvPK6__halfS2_PS0_iiii_param_1,
	.param .u64 .ptr .align 1 _Z13gemm_profiledILb1EEvPK6__halfS2_PS0_iiii_param_2,
	.param .u32 _Z13gemm_profiledILb1EEvPK6__halfS2_PS0_iiii_param_3,
	.param .u32 _Z13gemm_profiledILb1EEvPK6__halfS2_PS0_iiii_param_4,
	.param .u32 _Z13gemm_profiledILb1EEvPK6__halfS2_PS0_iiii_param_5,
	.param .u32 _Z13gemm_profiledILb1EEvPK6__halfS2_PS0_iiii_param_6
)
{
	.reg .pred 	%p<62>;
	.reg .b16 	%rs<2>;
	.reg .b32 	%r<475>;
	.reg .b32 	%f<2>;
	.reg .b64 	%rd<71>;

	ld.param.u32 	%r136, [_Z13gemm_profiledILb1EEvPK6__halfS2_PS0_iiii_param_3];
	ld.param.u32 	%r134, [_Z13gemm_profiledILb1EEvPK6__halfS2_PS0_iiii_param_4];
	ld.param.u32 	%r135, [_Z13gemm_profiledILb1EEvPK6__halfS2_PS0_iiii_param_5];
	ld.param.u32 	%r137, [_Z13gemm_profiledILb1EEvPK6__halfS2_PS0_iiii_param_6];
	add.s32 	%r138, %r134, 127;
	shr.s32 	%r139, %r138, 31;
	shr.u32 	%r140, %r139, 25;
	add.s32 	%r141, %r138, %r140;
	shr.s32 	%r142, %r141, 7;
	shr.s32 	%r143, %r137, 31;
	shr.u32 	%r144, %r143, 25;
	add.s32 	%r145, %r137, %r144;
	shr.s32 	%r146, %r145, 7;
	max.s32 	%r147, %r146, 1;
	mov.u32 	%r148, %ctaid.y;
	mov.u32 	%r149, %ctaid.x;
	mad.lo.s32 	%r150, %r142, %r148, %r149;
	div.s32 	%r151, %r150, %r147;
	mul.lo.s32 	%r152, %r151, %r147;
	sub.s32 	%r153, %r150, %r152;
	rem.u32 	%r154, %r149, %r147;
	add.s32 	%r155, %r153, %r149;
	sub.s32 	%r156, %r155, %r154;
	rem.s32 	%r157, %r156, %r142;
	add.s32 	%r158, %r136, 127;
	shr.s32 	%r159, %r158, 31;
	shr.u32 	%r160, %r159, 25;
	add.s32 	%r161, %r158, %r160;
	shr.s32 	%r162, %r161, 7;
	rem.s32 	%r163, %r151, %r162;
	shl.b32 	%r1, %r157, 7;
	setp.ge.s32 	%p1, %r1, %r134;
	shl.b32 	%r2, %r163, 7;
	setp.ge.s32 	%p2, %r2, %r136;
	or.pred  	%p3, %p1, %p2;
	@%p3 bra 	$L__BB1_39;
	mov.u32 	%r3, %tid.x;
	mov.f32 	%f1, 0f00000000;
	// begin inline asm
	{  cvt.rn.f16.f32 %rs1, %f1;}

	// end inline asm
	mov.b32 	%r459, {%rs1, %rs1};
	add.s32 	%r165, %r135, 15;
	shr.s32 	%r166, %r165, 31;
	shr.u32 	%r167, %r166, 28;
	add.s32 	%r168, %r165, %r167;
	shr.s32 	%r5, %r168, 4;
	setp.lt.s32 	%p4, %r135, 1;
	mov.u32 	%r460, %r459;
	mov.u32 	%r461, %r459;
	mov.u32 	%r462, %r459;
	mov.u32 	%r463, %r459;
	mov.u32 	%r464, %r459;
	mov.u32 	%r465, %r459;
	mov.u32 	%r466, %r459;
	mov.u32 	%r467, %r459;
	mov.u32 	%r468, %r459;
	mov.u32 	%r469, %r459;
	mov.u32 	%r470, %r459;
	mov.u32 	%r471, %r459;
	mov.u32 	%r472, %r459;
	mov.u32 	%r473, %r459;
	mov.u32 	%r474, %r459;
	@%p4 bra 	$L__BB1_31;
	ld.param.u64 	%rd61, [_Z13gemm_profiledILb1EEvPK6__halfS2_PS0_iiii_param_0];
	shl.b32 	%r169, %r3, 3;
	setp.lt.u32 	%p5, %r3, 256;
	and.b32  	%r6, %r169, 8;
	shr.u32 	%r170, %r3, 1;
	add.s32 	%r7, %r170, %r2;
	mul.lo.s32 	%r171, %r7, %r135;
	cvt.s64.s32 	%rd1, %r171;
	and.b32  	%r172, %r169, 120;
	shr.u32 	%r8, %r3, 4;
	add.s32 	%r173, %r172, %r1;
	add.s32 	%r9, %r173, 8;
	and.b32  	%r10, %r169, 2040;
	cvt.s64.s32 	%rd2, %r173;
	shl.b32 	%r174, %r3, 4;
	and.b32  	%r175, %r174, 4080;
	mov.u32 	%r176, smem;
	add.s32 	%r11, %r176, %r175;
	cvt.u64.u32 	%rd11, %r6;
	add.s64 	%rd12, %rd1, %rd11;
	shl.b64 	%rd13, %rd12, 1;
	add.s64 	%rd3, %rd61, %rd13;
	@%p5 bra 	$L__BB1_40;
$L__BB1_3:
	setp.le.s32 	%p9, %r9, %r134;
	setp.lt.u32 	%p10, %r3, 256;
	setp.lt.u32 	%p11, %r8, %r135;
	and.pred  	%p12, %p11, %p10;
	and.pred  	%p13, %p12, %p9;
	shl.b32 	%r180, %r10, 1;
	add.s32 	%r182, %r176, %r180;
	add.s32 	%r13, %r182, 12288;
	@%p13 bra 	$L__BB1_4;
	bra.uni 	$L__BB1_5;
$L__BB1_4:
	ld.param.u64 	%rd65, [_Z13gemm_profiledILb1EEvPK6__halfS2_PS0_iiii_param_1];
	mul.lo.s32 	%r184, %r8, %r134;
	cvt.s64.s32 	%rd16, %r184;
	add.s64 	%rd17, %rd16, %rd2;
	shl.b64 	%rd18, %rd17, 1;
	add.s64 	%rd15, %rd65, %rd18;
	// begin inline asm
	cp.async.cg.shared.global [%r13], [%rd15], 16, 16;
	// end inline asm
$L__BB1_5:
	// begin inline asm
	cp.async.commit_group;
	// end inline asm
	setp.lt.u32 	%p14, %r135, 17;
	@%p14 bra 	$L__BB1_6;
	bra.uni 	$L__BB1_42;
$L__BB1_6:
	max.s32 	%r12, %r5, 1;
	setp.lt.u32 	%p22, %r135, 17;
	mov.b32 	%r458, 0;
	mov.u32 	%r460, %r459;
	mov.u32 	%r461, %r459;
	mov.u32 	%r462, %r459;
	mov.u32 	%r463, %r459;
	mov.u32 	%r464, %r459;
	mov.u32 	%r465, %r459;
	mov.u32 	%r466, %r459;
	mov.u32 	%r467, %r459;
	mov.u32 	%r468, %r459;
	mov.u32 	%r469, %r459;
	mov.u32 	%r470, %r459;
	mov.u32 	%r471, %r459;
	mov.u32 	%r472, %r459;
	mov.u32 	%r473, %r459;
	mov.u32 	%r474, %r459;
	@%p22 bra 	$L__BB1_23;
	mov.b32 	%r441, 0;
	shl.b32 	%r197, %r3, 2;
	and.b32  	%r198, %r197, 3584;
	mov.u32 	%r460, %r459;
	mov.u32 	%r461, %r459;
	mov.u32 	%r462, %r459;
	mov.u32 	%r463, %r459;
	mov.u32 	%r464, %r459;
	mov.u32 	%r465, %r459;
	mov.u32 	%r466, %r459;
	mov.u32 	%r467, %r459;
	mov.u32 	%r468, %r459;
	mov.u32 	%r469, %r459;
	mov.u32 	%r470, %r459;
	mov.u32 	%r471, %r459;
	mov.u32 	%r472, %r459;
	mov.u32 	%r473, %r459;
	mov.u32 	%r474, %r459;
$L__BB1_8:
	mul.hi.u32 	%r192, %r441, -1431655765;
	shr.u32 	%r193, %r192, 1;
	mul.lo.s32 	%r194, %r193, 3;
	sub.s32 	%r195, %r441, %r194;
	add.s32 	%r32, %r441, 2;
	// begin inline asm
	cp.async.wait_group 1;
	// end inline asm
	bar.sync 	0;
	shl.b32 	%r196, %r195, 11;
	add.s32 	%r199, %r198, %r196;
	shl.b32 	%r200, %r199, 1;
	mov.u32 	%r201, smem;
	add.s32 	%r202, %r201, %r200;
	mov.b32 	%r203, 16;
	wmma.load.a.sync.aligned.row.m16n16k16.shared.f16 	{%r204, %r205, %r206, %r207, %r208, %r209, %r210, %r211}, [%r202], %r203;
	add.s32 	%r212, %r202, 512;
	wmma.load.a.sync.aligned.row.m16n16k16.shared.f16 	{%r213, %r214, %r215, %r216, %r217, %r218, %r219, %r220}, [%r212], %r203;
	shl.b32 	%r221, %r195, 12;
	shl.b32 	%r222, %r3, 1;
	and.b32  	%r223, %r222, 192;
	or.b32  	%r224, %r223, %r221;
	add.s32 	%r225, %r201, %r224;
	add.s32 	%r226, %r225, 12288;
	mov.b32 	%r227, 128;
	wmma.load.b.sync.aligned.row.m16n16k16.shared.f16 	{%r228, %r229, %r230, %r231, %r232, %r233, %r234, %r235}, [%r226], %r227;
	add.s32 	%r236, %r225, 12320;
	wmma.load.b.sync.aligned.row.m16n16k16.shared.f16 	{%r237, %r238, %r239, %r240, %r241, %r242, %r243, %r244}, [%r236], %r227;
	wmma.mma.sync.aligned.row.row.m16n16k16.f16.f16 {%r33, %r34, %r35, %r36}, {%r204, %r205, %r206, %r207, %r208, %r209, %r210, %r211}, {%r228, %r229, %r230, %r231, %r232, %r233, %r234, %r235}, {%r474, %r473, %r472, %r471};
	wmma.mma.sync.aligned.row.row.m16n16k16.f16.f16 {%r37, %r38, %r39, %r40}, {%r204, %r205, %r206, %r207, %r208, %r209, %r210, %r211}, {%r237, %r238, %r239, %r240, %r241, %r242, %r243, %r244}, {%r470, %r469, %r468, %r467};
	wmma.mma.sync.aligned.row.row.m16n16k16.f16.f16 {%r41, %r42, %r43, %r44}, {%r213, %r214, %r215, %r216, %r217, %r218, %r219, %r220}, {%r228, %r229, %r230, %r231, %r232, %r233, %r234, %r235}, {%r466, %r465, %r464, %r463};
	wmma.mma.sync.aligned.row.row.m16n16k16.f16.f16 {%r45, %r46, %r47, %r48}, {%r213, %r214, %r215, %r216, %r217, %r218, %r219, %r220}, {%r237, %r238, %r239, %r240, %r241, %r242, %r243, %r244}, {%r462, %r461, %r460, %r459};
	setp.ge.s32 	%p23, %r32, %r5;
	@%p23 bra 	$L__BB1_15;
	setp.gt.u32 	%p24, %r3, 255;
	mul.hi.u32 	%r245, %r32, -1431655765;
	shr.u32 	%r246, %r245, 1;
	mul.lo.s32 	%r247, %r246, 3;
	sub.s32 	%r248, %r32, %r247;
	shl.b32 	%r49, %r32, 4;
	shl.b32 	%r50, %r248, 11;
	@%p24 bra 	$L__BB1_14;
	setp.ge.s32 	%p25, %r7, %r136;
	add.s32 	%r51, %r6, %r49;
	add.s32 	%r250, %r51, 8;
	setp.gt.s32 	%p26, %r250, %r135;
	or.pred  	%p27, %p25, %p26;
	@%p27 bra 	$L__BB1_12;
	ld.param.u64 	%rd62, [_Z13gemm_profiledILb1EEvPK6__halfS2_PS0_iiii_param_0];
	shl.b32 	%r252, %r50, 1;
	add.s32 	%r251, %r11, %r252;
	cvt.u64.u32 	%rd25, %r51;
	add.s64 	%rd26, %rd1, %rd25;
	shl.b64 	%rd27, %rd26, 1;
	add.s64 	%rd24, %rd62, %rd27;
	// begin inline asm
	cp.async.cg.shared.global [%r251], [%rd24], 16, 16;
	// end inline asm
$L__BB1_12:
	shl.b32 	%r254, %r3, 3;
	and.b32  	%r255, %r254, 120;
	add.s32 	%r256, %r255, %r1;
	add.s32 	%r257, %r256, 8;
	setp.gt.s32 	%p28, %r257, %r134;
	shr.u32 	%r258, %r3, 4;
	add.s32 	%r52, %r258, %r49;
	setp.ge.s32 	%p29, %r52, %r135;
	or.pred  	%p30, %p29, %p28;
	@%p30 bra 	$L__BB1_14;
	ld.param.u64 	%rd67, [_Z13gemm_profiledILb1EEvPK6__halfS2_PS0_iiii_param_1];
	shl.b32 	%r260, %r50, 1;
	add.s32 	%r259, %r13, %r260;
	mul.lo.s32 	%r261, %r52, %r134;
	cvt.s64.s32 	%rd29, %r261;
	cvt.s64.s32 	%rd30, %r256;
	add.s64 	%rd31, %rd29, %rd30;
	shl.b64 	%rd32, %rd31, 1;
	add.s64 	%rd28, %rd67, %rd32;
	// begin inline asm
	cp.async.cg.shared.global [%r259], [%rd28], 16, 16;
	// end inline asm
$L__BB1_14:
	// begin inline asm
	cp.async.commit_group;
	// end inline asm
$L__BB1_15:
	add.s32 	%r265, %r441, 1;
	mul.hi.u32 	%r266, %r265, -1431655765;
	shr.u32 	%r267, %r266, 1;
	mul.lo.s32 	%r268, %r267, 3;
	sub.s32 	%r269, %r265, %r268;
	add.s32 	%r53, %r441, 3;
	// begin inline asm
	cp.async.wait_group 1;
	// end inline asm
	bar.sync 	0;
	shl.b32 	%r270, %r269, 11;
	shl.b32 	%r271, %r3, 2;
	and.b32  	%r272, %r271, 3584;
	add.s32 	%r273, %r272, %r270;
	shl.b32 	%r274, %r273, 1;
	mov.u32 	%r275, smem;
	add.s32 	%r276, %r275, %r274;
	mov.b32 	%r277, 16;
	wmma.load.a.sync.aligned.row.m16n16k16.shared.f16 	{%r278, %r279, %r280, %r281, %r282, %r283, %r284, %r285}, [%r276], %r277;
	add.s32 	%r286, %r276, 512;
	wmma.load.a.sync.aligned.row.m16n16k16.shared.f16 	{%r287, %r288, %r289, %r290, %r291, %r292, %r293, %r294}, [%r286], %r277;
	shl.b32 	%r295, %r269, 12;
	shl.b32 	%r296, %r3, 1;
	and.b32  	%r297, %r296, 192;
	or.b32  	%r298, %r297, %r295;
	add.s32 	%r299, %r275, %r298;
	add.s32 	%r300, %r299, 12288;
	mov.b32 	%r301, 128;
	wmma.load.b.sync.aligned.row.m16n16k16.shared.f16 	{%r302, %r303, %r304, %r305, %r306, %r307, %r308, %r309}, [%r300], %r301;
	add.s32 	%r310, %r299, 12320;
	wmma.load.b.sync.aligned.row.m16n16k16.shared.f16 	{%r311, %r312, %r313, %r314, %r315, %r316, %r317, %r318}, [%r310], %r301;
	wmma.mma.sync.aligned.row.row.m16n16k16.f16.f16 {%r474, %r473, %r472, %r471}, {%r278, %r279, %r280, %r281, %r282, %r283, %r284, %r285}, {%r302, %r303, %r304, %r305, %r306, %r307, %r308, %r309}, {%r33, %r34, %r35, %r36};
	wmma.mma.sync.aligned.row.row.m16n16k16.f16.f16 {%r470, %r469, %r468, %r467}, {%r278, %r279, %r280, %r281, %r282, %r283, %r284, %r285}, {%r311, %r312, %r313, %r314, %r315, %r316, %r317, %r318}, {%r37, %r38, %r39, %r40};
	wmma.mma.sync.aligned.row.row.m16n16k16.f16.f16 {%r466, %r465, %r464, %r463}, {%r287, %r288, %r289, %r290, %r291, %r292, %r293, %r294}, {%r302, %r303, %r304, %r305, %r306, %r307, %r308, %r309}, {%r41, %r42, %r43, %r44};
	wmma.mma.sync.aligned.row.row.m16n16k16.f16.f16 {%r462, %r461, %r460, %r459}, {%r287, %r288, %r289, %r290, %r291, %r292, %r293, %r294}, {%r311, %r312, %r313, %r314, %r315, %r316, %r317, %r318}, {%r45, %r46, %r47, %r48};
	setp.ge.s32 	%p31, %r53, %r5;
	@%p31 bra 	$L__BB1_22;
	setp.gt.u32 	%p32, %r3, 255;
	mul.hi.u32 	%r319, %r53, -1431655765;
	shr.u32 	%r320, %r319, 1;
	mul.lo.s32 	%r321, %r320, 3;
	sub.s32 	%r322, %r53, %r321;
	shl.b32 	%r70, %r53, 4;
	shl.b32 	%r71, %r322, 11;
	@%p32 bra 	$L__BB1_21;
	setp.ge.s32 	%p33, %r7, %r136;
	add.s32 	%r72, %r6, %r70;
	add.s32 	%r324, %r72, 8;
	setp.gt.s32 	%p34, %r324, %r135;
	or.pred  	%p35, %p33, %p34;
	@%p35 bra 	$L__BB1_19;
	ld.param.u64 	%rd63, [_Z13gemm_profiledILb1EEvPK6__halfS2_PS0_iiii_param_0];
	shl.b32 	%r326, %r71, 1;
	add.s32 	%r325, %r11, %r326;
	cvt.u64.u32 	%rd34, %r72;
	add.s64 	%rd35, %rd1, %rd34;
	shl.b64 	%rd36, %rd35, 1;
	add.s64 	%rd33, %rd63, %rd36;
	// begin inline asm
	cp.async.cg.shared.global [%r325], [%rd33], 16, 16;
	// end inline asm
$L__BB1_19:
	shl.b32 	%r328, %r3, 3;
	and.b32  	%r329, %r328, 120;
	add.s32 	%r330, %r329, %r1;
	add.s32 	%r331, %r330, 8;
	setp.gt.s32 	%p36, %r331, %r134;
	shr.u32 	%r332, %r3, 4;
	add.s32 	%r73, %r332, %r70;
	setp.ge.s32 	%p37, %r73, %r135;
	or.pred  	%p38, %p37, %p36;
	@%p38 bra 	$L__BB1_21;
	ld.param.u64 	%rd68, [_Z13gemm_profiledILb1EEvPK6__halfS2_PS0_iiii_param_1];
	shl.b32 	%r334, %r71, 1;
	add.s32 	%r333, %r13, %r334;
	mul.lo.s32 	%r335, %r73, %r134;
	cvt.s64.s32 	%rd38, %r335;
	cvt.s64.s32 	%rd39, %r330;
	add.s64 	%rd40, %rd38, %rd39;
	shl.b64 	%rd41, %rd40, 1;
	add.s64 	%rd37, %rd68, %rd41;
	// begin inline asm
	cp.async.cg.shared.global [%r333], [%rd37], 16, 16;
	// end inline asm
$L__BB1_21:
	// begin inline asm
	cp.async.commit_group;
	// end inline asm
$L__BB1_22:
	and.b32  	%r458, %r12, 134217726;
	setp.ne.s32 	%p39, %r32, %r458;
	mov.u32 	%r441, %r32;
	@%p39 bra 	$L__BB1_8;
$L__BB1_23:
	and.b32  	%r339, %r12, 1;
	setp.eq.b32 	%p40, %r339, 1;
	not.pred 	%p41, %p40;
	@%p41 bra 	$L__BB1_31;
	mul.hi.u32 	%r340, %r458, 1431655766;
	mul.lo.s32 	%r341, %r340, 3;
	sub.s32 	%r342, %r458, %r341;
	add.s32 	%r92, %r458, 2;
	// begin inline asm
	cp.async.wait_group 1;
	// end inline asm
	bar.sync 	0;
	shl.b32 	%r343, %r342, 11;
	shl.b32 	%r344, %r3, 2;
	and.b32  	%r345, %r344, 3584;
	add.s32 	%r346, %r345, %r343;
	shl.b32 	%r347, %r346, 1;
	mov.u32 	%r348, smem;
	add.s32 	%r349, %r348, %r347;
	mov.b32 	%r350, 16;
	wmma.load.a.sync.aligned.row.m16n16k16.shared.f16 	{%r351, %r352, %r353, %r354, %r355, %r356, %r357, %r358}, [%r349], %r350;
	add.s32 	%r359, %r349, 512;
	wmma.load.a.sync.aligned.row.m16n16k16.shared.f16 	{%r360, %r361, %r362, %r363, %r364, %r365, %r366, %r367}, [%r359], %r350;
	shl.b32 	%r368, %r342, 12;
	shl.b32 	%r369, %r3, 1;
	and.b32  	%r370, %r369, 192;
	or.b32  	%r371, %r370, %r368;
	add.s32 	%r372, %r348, %r371;
	add.s32 	%r373, %r372, 12288;
	mov.b32 	%r374, 128;
	wmma.load.b.sync.aligned.row.m16n16k16.shared.f16 	{%r375, %r376, %r377, %r378, %r379, %r380, %r381, %r382}, [%r373], %r374;
	add.s32 	%r383, %r372, 12320;
	wmma.load.b.sync.aligned.row.m16n16k16.shared.f16 	{%r384, %r385, %r386, %r387, %r388, %r389, %r390, %r391}, [%r383], %r374;
	wmma.mma.sync.aligned.row.row.m16n16k16.f16.f16 {%r474, %r473, %r472, %r471}, {%r351, %r352, %r353, %r354, %r355, %r356, %r357, %r358}, {%r375, %r376, %r377, %r378, %r379, %r380, %r381, %r382}, {%r474, %r473, %r472, %r471};
	wmma.mma.sync.aligned.row.row.m16n16k16.f16.f16 {%r470, %r469, %r468, %r467}, {%r351, %r352, %r353, %r354, %r355, %r356, %r357, %r358}, {%r384, %r385, %r386, %r387, %r388, %r389, %r390, %r391}, {%r470, %r469, %r468, %r467};
	wmma.mma.sync.aligned.row.row.m16n16k16.f16.f16 {%r466, %r465, %r464, %r463}, {%r360, %r361, %r362, %r363, %r364, %r365, %r366, %r367}, {%r375, %r376, %r377, %r378, %r379, %r380, %r381, %r382}, {%r466, %r465, %r464, %r463};
	wmma.mma.sync.aligned.row.row.m16n16k16.f16.f16 {%r462, %r461, %r460, %r459}, {%r360, %r361, %r362, %r363, %r364, %r365, %r366, %r367}, {%r384, %r385, %r386, %r387, %r388, %r389, %r390, %r391}, {%r462, %r461, %r460, %r459};
	setp.ge.s32 	%p42, %r92, %r5;
	@%p42 bra 	$L__BB1_31;
	setp.gt.u32 	%p43, %r3, 255;
	mul.hi.u32 	%r392, %r92, 1431655766;
	mul.lo.s32 	%r393, %r392, 3;
	sub.s32 	%r394, %r92, %r393;
	shl.b32 	%r109, %r92, 4;
	shl.b32 	%r110, %r394, 11;
	@%p43 bra 	$L__BB1_30;
	setp.ge.s32 	%p44, %r7, %r136;
	add.s32 	%r395, %r6, %r109;
	add.s32 	%r396, %r395, 8;
	setp.gt.s32 	%p45, %r396, %r135;
	or.pred  	%p46, %p44, %p45;
	@%p46 bra 	$L__BB1_28;
	ld.param.u64 	%rd64, [_Z13gemm_profiledILb1EEvPK6__halfS2_PS0_iiii_param_0];
	shl.b32 	%r398, %r110, 1;
	add.s32 	%r397, %r11, %r398;
	cvt.u64.u32 	%rd43, %r395;
	add.s64 	%rd44, %rd1, %rd43;
	shl.b64 	%rd45, %rd44, 1;
	add.s64 	%rd42, %rd64, %rd45;
	// begin inline asm
	cp.async.cg.shared.global [%r397], [%rd42], 16, 16;
	// end inline asm
$L__BB1_28:
	mov.u32 	%r399, %tid.x;
	shl.b32 	%r401, %r399, 3;
	and.b32  	%r402, %r401, 120;
	add.s32 	%r403, %r402, %r1;
	add.s32 	%r404, %r403, 8;
	setp.gt.s32 	%p47, %r404, %r134;
	shr.u32 	%r405, %r399, 4;
	add.s32 	%r112, %r405, %r109;
	setp.ge.s32 	%p48, %r112, %r135;
	or.pred  	%p49, %p48, %p47;
	@%p49 bra 	$L__BB1_30;
	ld.param.u64 	%rd69, [_Z13gemm_profiledILb1EEvPK6__halfS2_PS0_iiii_param_1];
	shl.b32 	%r407, %r110, 1;
	add.s32 	%r406, %r13, %r407;
	mul.lo.s32 	%r408, %r112, %r134;
	cvt.s64.s32 	%rd47, %r408;
	cvt.s64.s32 	%rd48, %r403;
	add.s64 	%rd49, %rd47, %rd48;
	shl.b64 	%rd50, %rd49, 1;
	add.s64 	%rd46, %rd69, %rd50;
	// begin inline asm
	cp.async.cg.shared.global [%r406], [%rd46], 16, 16;
	// end inline asm
$L__BB1_30:
	// begin inline asm
	cp.async.commit_group;
	// end inline asm
$L__BB1_31:
	ld.param.u64 	%rd70, [_Z13gemm_profiledILb1EEvPK6__halfS2_PS0_iiii_param_2];
	mov.u32 	%r413, %tid.x;
	shr.u32 	%r414, %r413, 2;
	and.b32  	%r415, %r414, 224;
	add.s32 	%r129, %r2, %r415;
	shr.u32 	%r416, %r413, 5;
	shl.b32 	%r418, %r416, 5;
	and.b32  	%r419, %r418, 96;
	add.s32 	%r420, %r1, %r419;
	setp.ge.s32 	%p50, %r129, %r136;
	mul.lo.s32 	%r130, %r129, %r134;
	cvt.s64.s32 	%rd51, %r130;
	setp.ge.s32 	%p51, %r420, %r134;
	cvt.s64.s32 	%rd4, %r420;
	add.s64 	%rd52, %rd4, %rd51;
	cvta.to.global.u64 	%rd5, %rd70;
	shl.b64 	%rd53, %rd52, 1;
	add.s64 	%rd6, %rd5, %rd53;
	or.pred  	%p52, %p50, %p51;
	@%p52 bra 	$L__BB1_33;
	wmma.store.d.sync.aligned.row.m16n16k16.global.f16 	[%rd6], {%r474, %r473, %r472, %r471}, %r134;
$L__BB1_33:
	cvt.u32.u64 	%r421, %rd4;
	setp.ge.s32 	%p53, %r129, %r136;
	add.s32 	%r131, %r421, 16;
	setp.ge.s32 	%p54, %r131, %r134;
	or.pred  	%p55, %p53, %p54;
	@%p55 bra 	$L__BB1_35;
	add.s64 	%rd55, %rd6, 32;
	wmma.store.d.sync.aligned.row.m16n16k16.global.f16 	[%rd55], {%r470, %r469, %r468, %r467}, %r134;
$L__BB1_35:
	setp.ge.s32 	%p56, %r421, %r134;
	add.s32 	%r132, %r129, 16;
	setp.ge.s32 	%p57, %r132, %r136;
	shl.b32 	%r423, %r134, 4;
	add.s32 	%r424, %r130, %r423;
	cvt.s64.s32 	%rd57, %r424;
	add.s64 	%rd58, %rd4, %rd57;
	shl.b64 	%rd59, %rd58, 1;
	add.s64 	%rd7, %rd5, %rd59;
	or.pred  	%p58, %p57, %p56;
	@%p58 bra 	$L__BB1_37;
	wmma.store.d.sync.aligned.row.m16n16k16.global.f16 	[%rd7], {%r466, %r465, %r464, %r463}, %r134;
$L__BB1_37:
	setp.ge.s32 	%p59, %r132, %r136;
	setp.ge.s32 	%p60, %r131, %r134;
	or.pred  	%p61, %p59, %p60;
	@%p61 bra 	$L__BB1_39;
	add.s64 	%rd60, %rd7, 32;
	wmma.store.d.sync.aligned.row.m16n16k16.global.f16 	[%rd60], {%r462, %r461, %r460, %r459}, %r134;
$L__BB1_39:
	ret;
$L__BB1_40:
	setp.ge.s32 	%p6, %r7, %r136;
	add.s32 	%r178, %r6, 8;
	setp.gt.u32 	%p7, %r178, %r135;
	or.pred  	%p8, %p6, %p7;
	@%p8 bra 	$L__BB1_3;
	// begin inline asm
	cp.async.cg.shared.global [%r11], [%rd3], 16, 16;
	// end inline asm
	bra.uni 	$L__BB1_3;
$L__BB1_42:
	setp.gt.u32 	%p15, %r3, 255;
	@%p15 bra 	$L__BB1_47;
	setp.ge.s32 	%p16, %r7, %r136;
	add.s32 	%r186, %r6, 24;
	setp.gt.u32 	%p17, %r186, %r135;
	or.pred  	%p18, %p16, %p17;
	@%p18 bra 	$L__BB1_45;
	add.s32 	%r187, %r11, 4096;
	add.s64 	%rd19, %rd3, 32;
	// begin inline asm
	cp.async.cg.shared.global [%r187], [%rd19], 16, 16;
	// end inline asm
$L__BB1_45:
	setp.gt.s32 	%p19, %r9, %r134;
	add.s32 	%r14, %r8, 16;
	setp.ge.u32 	%p20, %r14, %r135;
	or.pred  	%p21, %p20, %p19;
	@%p21 bra 	$L__BB1_47;
	ld.param.u64 	%rd66, [_Z13gemm_profiledILb1EEvPK6__halfS2_PS0_iiii_param_1];
	add.s32 	%r188, %r13, 4096;
	mul.lo.s32 	%r189, %r14, %r134;
	cvt.s64.s32 	%rd21, %r189;
	add.s64 	%rd22, %rd21, %rd2;
	shl.b64 	%rd23, %rd22, 1;
	add.s64 	%rd20, %rd66, %rd23;
	// begin inline asm
	cp.async.cg.shared.global [%r188], [%rd20], 16, 16;
	// end inline asm
$L__BB1_47:
	// begin inline asm
	cp.async.commit_group;
	// end inline asm
	bra.uni 	$L__BB1_6;

}


// ===== COMPILED SASS (sm_100) =====

	.target	sm_100

	.elftype	@"ET_EXEC"


//--------------------- .note.nv.tkinfo           --------------------------
	.section	.note.nv.tkinfo,"",@"SHT_NOTE"
	.sectionflags	@"SHF_NOTE_NV_TKINFO"
	.tkinfo
        /*0018*/ 	.word	0x00000002
        /*0030*/ 	.string	""
        /*0030*/ 	.string	"ptxas"
        /*0030*/ 	.string	"Cuda compilation tools, release 13.0, V13.0.88"
        /*0030*/ 	.string	"Build cuda_13.0.r13.0/compiler.36424714_0"
        /*0030*/ 	.string	"-arch sm_100 -m 64 "



//--------------------- .note.nv.cuinfo           --------------------------
	.section	.note.nv.cuinfo,"",@"SHT_NOTE"
	.sectionflags	@"SHF_NOTE_NV_CUINFO"
        /*0018*/ 	.short	0x0002
        /*001a*/ 	.short	0x0064
        /*001c*/ 	.short	0x0082
	.zero		2


//--------------------- .nv.info                  --------------------------
	.section	.nv.info,"",@"SHT_CUDA_INFO"
	.align	4


	//----- nvinfo : EIATTR_REGCOUNT
	.align		4
        /*0000*/ 	.byte	0x04, 0x2f
        /*0002*/ 	.short	(.L_1 - .L_0)
	.align		4
.L_0:
        /*0004*/ 	.word	index@(_Z13gemm_profiledILb0EEvPK6__halfS2_PS0_iiii)
        /*0008*/ 	.word	0x0000002f


	//----- nvinfo : EIATTR_FRAME_SIZE
	.align		4
.L_1:
        /*000c*/ 	.byte	0x04, 0x11
        /*000e*/ 	.short	(.L_3 - .L_2)
	.align		4
.L_2:
        /*0010*/ 	.word	index@(_Z13gemm_profiledILb0EEvPK6__halfS2_PS0_iiii)
        /*0014*/ 	.word	0x00000000


	//----- nvinfo : EIATTR_REGCOUNT
	.align		4
.L_3:
        /*0018*/ 	.byte	0x04, 0x2f
        /*001a*/ 	.short	(.L_5 - .L_4)
	.align		4
.L_4:
        /*001c*/ 	.word	index@(_Z13gemm_profiledILb1EEvPK6__halfS2_PS0_iiii)
        /*0020*/ 	.word	0x00000030


	//----- nvinfo : EIATTR_FRAME_SIZE
	.align		4
.L_5:
        /*0024*/ 	.byte	0x04, 0x11
        /*0026*/ 	.short	(.L_7 - .L_6)
	.align		4
.L_6:
        /*0028*/ 	.word	index@(_Z13gemm_profiledILb1EEvPK6__halfS2_PS0_iiii)
        /*002c*/ 	.word	0x00000000


	//----- nvinfo : EIATTR_MIN_STACK_SIZE
	.align		4
.L_7:
        /*0030*/ 	.byte	0x04, 0x12
        /*0032*/ 	.short	(.L_9 - .L_8)
	.align		4
.L_8:
        /*0034*/ 	.word	index@(_Z13gemm_profiledILb1EEvPK6__halfS2_PS0_iiii)
        /*0038*/ 	.word	0x00000000


	//----- nvinfo : EIATTR_MIN_STACK_SIZE
	.align		4
.L_9:
        /*003c*/ 	.byte	0x04, 0x12
        /*003e*/ 	.short	(.L_11 - .L_10)
	.align		4
.L_10:
        /*0040*/ 	.word	index@(_Z13gemm_profiledILb0EEvPK6__halfS2_PS0_iiii)
        /*0044*/ 	.word	0x00000000
.L_11:


//--------------------- .nv.compat                --------------------------
	.section	.nv.compat,"",@"SHT_CUDA_COMPAT_INFO"
	.align	4
        /*0000*/ 	.byte	0x02, 0x09, 0x00, 0x00, 0x02, 0x02, 0x01, 0x00, 0x02, 0x05, 0x05, 0x00, 0x03, 0x07, 0x01, 0x01
        /*0010*/ 	.byte	0x02, 0x03, 0x00, 0x00, 0x02, 0x06, 0x01, 0x00, 0x04, 0x0b, 0x08, 0x00, 0x09, 0x00, 0x00, 0x00
        /*0020*/ 	.byte	0x00, 0x00, 0x00, 0x00


//--------------------- .nv.info._Z13gemm_profiledILb1EEvPK6__halfS2_PS0_iiii --------------------------
	.section	.nv.info._Z13gemm_profiledILb1EEvPK6__halfS2_PS0_iiii,"",@"SHT_CUDA_INFO"
	.sectionflags	@""
	.align	4


	//----- nvinfo : EIATTR_CUDA_API_VERSION
	.align		4
        /*0000*/ 	.byte	0x04, 0x37
        /*0002*/ 	.short	(.L_13 - .L_12)
.L_12:
        /*0004*/ 	.word	0x00000082


	//----- nvinfo : EIATTR_KPARAM_INFO
	.align		4
.L_13:
        /*0008*/ 	.byte	0x04, 0x17
        /*000a*/ 	.short	(.L_15 - .L_14)
.L_14:
        /*000c*/ 	.word	0x00000000
        /*0010*/ 	.short	0x0006
        /*0012*/ 	.short	0x0024
        /*0014*/ 	.byte	0x00, 0xf0, 0x11, 0x00


	//----- nvinfo : EIATTR_KPARAM_INFO
	.align		4
.L_15:
        /*0018*/ 	.byte	0x04, 0x17
        /*001a*/ 	.short	(.L_17 - .L_16)
.L_16:
        /*001c*/ 	.word	0x00000000
        /*0020*/ 	.short	0x0005
        /*0022*/ 	.short	0x0020
        /*0024*/ 	.byte	0x00, 0xf0, 0x11, 0x00


	//----- nvinfo : EIATTR_KPARAM_INFO
	.align		4
.L_17:
        /*0028*/ 	.byte	0x04, 0x17
        /*002a*/ 	.short	(.L_19 - .L_18)
.L_18:
        /*002c*/ 	.word	0x00000000
        /*0030*/ 	.short	0x0004
        /*0032*/ 	.short	0x001c
        /*0034*/ 	.byte	0x00, 0xf0, 0x11, 0x00


	//----- nvinfo : EIATTR_KPARAM_INFO
	.align		4
.L_19:
        /*0038*/ 	.byte	0x04, 0x17
        /*003a*/ 	.short	(.L_21 - .L_20)
.L_20:
        /*003c*/ 	.word	0x00000000
        /*0040*/ 	.short	0x0003
        /*0042*/ 	.short	0x0018
        /*0044*/ 	.byte	0x00, 0xf0, 0x11, 0x00


	//----- nvinfo : EIATTR_KPARAM_INFO
	.align		4
.L_21:
        /*0048*/ 	.byte	0x04, 0x17
        /*004a*/ 	.short	(.L_23 - .L_22)
.L_22:
        /*004c*/ 	.word	0x00000000
        /*0050*/ 	.short	0x0002
        /*0052*/ 	.short	0x0010
        /*0054*/ 	.byte	0x00, 0xf5, 0x21, 0x00


	//----- nvinfo : EIATTR_KPARAM_INFO
	.align		4
.L_23:
        /*0058*/ 	.byte	0x04, 0x17
        /*005a*/ 	.short	(.L_25 - .L_24)
.L_24:
        /*005c*/ 	.word	0x00000000
        /*0060*/ 	.short	0x0001
        /*0062*/ 	.short	0x0008
        /*0064*/ 	.byte	0x00, 0xf5, 0x21, 0x00


	//----- nvinfo : EIATTR_KPARAM_INFO
	.align		4
.L_25:
        /*0068*/ 	.byte	0x04, 0x17
        /*006a*/ 	.short	(.L_27 - .L_26)
.L_26:
        /*006c*/ 	.word	0x00000000
        /*0070*/ 	.short	0x0000
        /*0072*/ 	.short	0x0000
        /*0074*/ 	.byte	0x00, 0xf5, 0x21, 0x00


	//----- nvinfo : EIATTR_SPARSE_MMA_MASK
	.align		4
.L_27:
        /*0078*/ 	.byte	0x03, 0x50
        /*007a*/ 	.short	0x0000


	//----- nvinfo : EIATTR_WMMA_USED
	.align		4
        /*007c*/ 	.byte	0x01, 0x2b
	.zero		2


	//----- nvinfo : EIATTR_MAXREG_COUNT
	.align		4
        /*0080*/ 	.byte	0x03, 0x1b
        /*0082*/ 	.short	0x00ff


	//----- nvinfo : EIATTR_NUM_BARRIERS
	.align		4
        /*0084*/ 	.byte	0x02, 0x4c
        /*0086*/ 	.byte	0x01
	.zero		1


	//----- nvinfo : EIATTR_MERCURY_ISA_VERSION
	.align		4
        /*0088*/ 	.byte	0x03, 0x5f
        /*008a*/ 	.short	0x0101


	//----- nvinfo : EIATTR_VRC_CTA_INIT_COUNT
	.align		4
        /*008c*/ 	.byte	0x02, 0x4a
	.zero		1
	.zero		1


	//----- nvinfo : EIATTR_EXIT_INSTR_OFFSETS
	.align		4
        /*0090*/ 	.byte	0x04, 0x1c
        /*0092*/ 	.short	(.L_29 - .L_28)


	//   ....[0]....
.L_28:
        /*0094*/ 	.word	0x00000740


	//   ....[1]....
        /*0098*/ 	.word	0x00002420


	//   ....[2]....
        /*009c*/ 	.word	0x00002510


	//----- nvinfo : EIATTR_CRS_STACK_SIZE
	.align		4
.L_29:
        /*00a0*/ 	.byte	0x04, 0x1e
        /*00a2*/ 	.short	(.L_31 - .L_30)
.L_30:
        /*00a4*/ 	.word	0x00000000


	//----- nvinfo : EIATTR_CBANK_PARAM_SIZE
	.align		4
.L_31:
        /*00a8*/ 	.byte	0x03, 0x19
        /*00aa*/ 	.short	0x0028


	//----- nvinfo : EIATTR_PARAM_CBANK
	.align		4
        /*00ac*/ 	.byte	0x04, 0x0a
        /*00ae*/ 	.short	(.L_33 - .L_32)
	.align		4
.L_32:
        /*00b0*/ 	.word	index@(.nv.constant0._Z13gemm_profiledILb1EEvPK6__halfS2_PS0_iiii)
        /*00b4*/ 	.short	0x0380
        /*00b6*/ 	.short	0x0028


	//----- nvinfo : EIATTR_SW_WAR
	.align		4
.L_33:
        /*00b8*/ 	.byte	0x04, 0x36
        /*00ba*/ 	.short	(.L_35 - .L_34)
.L_34:
        /*00bc*/ 	.word	0x00000008
.L_35:


//--------------------- .nv.info._Z13gemm_profiledILb0EEvPK6__halfS2_PS0_iiii --------------------------
	.section	.nv.info._Z13gemm_profiledILb0EEvPK6__halfS2_PS0_iiii,"",@"SHT_CUDA_INFO"
	.sectionflags	@""
	.align	4


	//----- nvinfo : EIATTR_CUDA_API_VERSION
	.align		4
        /*0000*/ 	.byte	0x04, 0x37
        /*0002*/ 	.short	(.L_37 - .L_36)
.L_36:
        /*0004*/ 	.word	0x00000082


	//----- nvinfo : EIATTR_KPARAM_INFO
	.align		4
.L_37:
        /*0008*/ 	.byte	0x04, 0x17
        /*000a*/ 	.short	(.L_39 - .L_38)
.L_38:
        /*000c*/ 	.word	0x00000000
        /*0010*/ 	.short	0x0006
        /*0012*/ 	.short	0x0024
        /*0014*/ 	.byte	0x00, 0xf0, 0x11, 0x00


	//----- nvinfo : EIATTR_KPARAM_INFO
	.align		4
.L_39:
        /*0018*/ 	.byte	0x04, 0x17
        /*001a*/ 	.short	(.L_41 - .L_40)
.L_40:
        /*001c*/ 	.word	0x00000000
        /*0020*/ 	.short	0x0005
        /*0022*/ 	.short	0x0020
        /*0024*/ 	.byte	0x00, 0xf0, 0x11, 0x00


	//----- nvinfo : EIATTR_KPARAM_INFO
	.align		4
.L_41:
        /*0028*/ 	.byte	0x04, 0x17
        /*002a*/ 	.short	(.L_43 - .L_42)
.L_42:
        /*002c*/ 	.word	0x00000000
        /*0030*/ 	.short	0x0004
        /*0032*/ 	.short	0x001c
        /*0034*/ 	.byte	0x00, 0xf0, 0x11, 0x00


	//----- nvinfo : EIATTR_KPARAM_INFO
	.align		4
.L_43:
        /*0038*/ 	.byte	0x04, 0x17
        /*003a*/ 	.short	(.L_45 - .L_44)
.L_44:
        /*003c*/ 	.word	0x00000000
        /*0040*/ 	.short	0x0003
        /*0042*/ 	.short	0x0018
        /*0044*/ 	.byte	0x00, 0xf0, 0x11, 0x00


	//----- nvinfo : EIATTR_KPARAM_INFO
	.align		4
.L_45:
        /*0048*/ 	.byte	0x04, 0x17
        /*004a*/ 	.short	(.L_47 - .L_46)
.L_46:
        /*004c*/ 	.word	0x00000000
        /*0050*/ 	.short	0x0002
        /*0052*/ 	.short	0x0010
        /*0054*/ 	.byte	0x00, 0xf5, 0x21, 0x00


	//----- nvinfo : EIATTR_KPARAM_INFO
	.align		4
.L_47:
        /*0058*/ 	.byte	0x04, 0x17
        /*005a*/ 	.short	(.L_49 - .L_48)
.L_48:
        /*005c*/ 	.word	0x00000000
        /*0060*/ 	.short	0x0001
        /*0062*/ 	.short	0x0008
        /*0064*/ 	.byte	0x00, 0xf5, 0x21, 0x00


	//----- nvinfo : EIATTR_KPARAM_INFO
	.align		4
.L_49:
        /*0068*/ 	.byte	0x04, 0x17
        /*006a*/ 	.short	(.L_51 - .L_50)
.L_50:
        /*006c*/ 	.word	0x00000000
        /*0070*/ 	.short	0x0000
        /*0072*/ 	.short	0x0000
        /*0074*/ 	.byte	0x00, 0xf5, 0x21, 0x00


	//----- nvinfo : EIATTR_SPARSE_MMA_MASK
	.align		4
.L_51:
        /*0078*/ 	.byte	0x03, 0x50
        /*007a*/ 	.short	0x0000


	//----- nvinfo : EIATTR_WMMA_USED
	.align		4
        /*007c*/ 	.byte	0x01, 0x2b
	.zero		2


	//----- nvinfo : EIATTR_MAXREG_COUNT
	.align		4
        /*0080*/ 	.byte	0x03, 0x1b
        /*0082*/ 	.short	0x00ff


	//----- nvinfo : EIATTR_NUM_BARRIERS
	.align		4
        /*0084*/ 	.byte	0x02, 0x4c
        /*0086*/ 	.byte	0x01
	.zero		1


	//----- nvinfo : EIATTR_MERCURY_ISA_VERSION
	.align		4
        /*0088*/ 	.byte	0x03, 0x5f
        /*008a*/ 	.short	0x0101


	//----- nvinfo : EIATTR_VRC_CTA_INIT_COUNT
	.align		4
        /*008c*/ 	.byte	0x02, 0x4a
	.zero		1
	.zero		1


	//----- nvinfo : EIATTR_EXIT_INSTR_OFFSETS
	.align		4
        /*0090*/ 	.byte	0x04, 0x1c
        /*0092*/ 	.short	(.L_53 - .L_52)


	//   ....[0]....
.L_52:
        /*0094*/ 	.word	0x00000080


	//   ....[1]....
        /*0098*/ 	.word	0x00001c80


	//   ....[2]....
        /*009c*/ 	.word	0x00001d70


	//----- nvinfo : EIATTR_CRS_STACK_SIZE
	.align		4
.L_53:
        /*00a0*/ 	.byte	0x04, 0x1e
        /*00a2*/ 	.short	(.L_55 - .L_54)
.L_54:
        /*00a4*/ 	.word	0x00000000


	//----- nvinfo : EIATTR_CBANK_PARAM_SIZE
	.align		4
.L_55:
        /*00a8*/ 	.byte	0x03, 0x19
        /*00aa*/ 	.short	0x0028


	//----- nvinfo : EIATTR_PARAM_CBANK
	.align		4
        /*00ac*/ 	.byte	0x04, 0x0a
        /*00ae*/ 	.short	(.L_57 - .L_56)
	.align		4
.L_56:
        /*00b0*/ 	.word	index@(.nv.constant0._Z13gemm_profiledILb0EEvPK6__halfS2_PS0_iiii)
        /*00b4*/ 	.short	0x0380
        /*00b6*/ 	.short	0x0028


	//----- nvinfo : EIATTR_SW_WAR
	.align		4
.L_57:
        /*00b8*/ 	.byte	0x04, 0x36
        /*00ba*/ 	.short	(.L_59 - .L_58)
.L_58:
        /*00bc*/ 	.word	0x00000008
.L_59:


//--------------------- .nv.callgraph             --------------------------
	.section	.nv.callgraph,"",@"SHT_CUDA_CALLGRAPH"
	.align	4
	.sectionentsize	8
	.align		4
        /*0000*/ 	.word	0x00000000
	.align		4
        /*0004*/ 	.word	0xffffffff
	.align		4
        /*0008*/ 	.word	0x00000000
	.align		4
        /*000c*/ 	.word	0xfffffffe
	.align		4
        /*0010*/ 	.word	0x00000000
	.align		4
        /*0014*/ 	.word	0xfffffffd
	.align		4
        /*0018*/ 	.word	0x00000000
	.align		4
        /*001c*/ 	.word	0xfffffffc


//--------------------- .text._Z13gemm_profiledILb1EEvPK6__halfS2_PS0_iiii --------------------------
	.section	.text._Z13gemm_profiledILb1EEvPK6__halfS2_PS0_iiii,"ax",@progbits
	.align	128
        .global         _Z13gemm_profiledILb1EEvPK6__halfS2_PS0_iiii
        .type           _Z13gemm_profiledILb1EEvPK6__halfS2_PS0_iiii,@function
        .size           _Z13gemm_profiledILb1EEvPK6__halfS2_PS0_iiii,(.L_x_36 - _Z13gemm_profiledILb1EEvPK6__halfS2_PS0_iiii)
        .other          _Z13gemm_profiledILb1EEvPK6__halfS2_PS0_iiii,@"STO_CUDA_ENTRY STV_DEFAULT"
_Z13gemm_profiledILb1EEvPK6__halfS2_PS0_iiii:
.text._Z13gemm_profiledILb1EEvPK6__halfS2_PS0_iiii:
[----:B------:R-:W-:Y:S08]  /*0000*/  LDC R1, c[0x0][0x37c] ;  /* 0x0000df00ff017b82 */ /* 0x000ff00000000800 */
[----:B------:R-:W1:Y:S08]  /*0010*/  LDC R3, c[0x0][0x3a4] ;  /* 0x0000e900ff037b82 */ /* 0x000e700000000800 */
[----:B------:R-:W2:Y:S08]  /*0020*/  LDC R16, c[0x0][0x39c] ;  /* 0x0000e700ff107b82 */ /* 0x000eb00000000800 */
[----:B------:R-:W3:Y:S01]  /*0030*/  LDC R18, c[0x0][0x398] ;  /* 0x0000e600ff127b82 */ /* 0x000ee20000000800 */
[----:B-1----:R-:W-:-:S07]  /*0040*/  SHF.R.S32.HI R0, RZ, 0x1f, R3 ;  /* 0x0000001fff007819 */ /* 0x002fce0000011403 */
[----:B------:R-:W1:Y:S01]  /*0050*/  S2UR UR4, SR_CTAID.Y ;  /* 0x00000000000479c3 */ /* 0x000e620000002600 */
[----:B------:R-:W-:-:S04]  /*0060*/  LEA.HI R0, R0, R3, RZ, 0x7 ;  /* 0x0000000300007211 */ /* 0x000fc800078f38ff */
[----:B------:R-:W-:Y:S01]  /*0070*/  SHF.R.S32.HI R0, RZ, 0x7, R0 ;  /* 0x00000007ff007819 */ /* 0x000fe20000011400 */
[----:B--2---:R-:W-:-:S03]  /*0080*/  VIADD R2, R16, 0x7f ;  /* 0x0000007f10027836 */ /* 0x004fc60000000000 */
[----:B------:R-:W-:Y:S02]  /*0090*/  VIMNMX R5, PT, PT, R0, 0x1, !PT ;  /* 0x0000000100057848 */ /* 0x000fe40007fe0100 */
[----:B------:R-:W1:Y:S01]  /*00a0*/  S2R R0, SR_CTAID.X ;  /* 0x0000000000007919 */ /* 0x000e620000002500 */
[----:B------:R-:W-:Y:S01]  /*00b0*/  SHF.R.S32.HI R3, RZ, 0x1f, R2 ;  /* 0x0000001fff037819 */ /* 0x000fe20000011402 */
[----:B------:R-:W2:Y:S01]  /*00c0*/  I2F.U32.RP R6, R5 ;  /* 0x0000000500067306 */ /* 0x000ea20000209000 */
[----:B------:R-:W-:Y:S01]  /*00d0*/  IABS R7, R5 ;  /* 0x0000000500077213 */ /* 0x000fe20000000000 */
[----:B------:R-:W-:Y:S01]  /*00e0*/  IMAD.MOV R17, RZ, RZ, -R5 ;  /* 0x000000ffff117224 */ /* 0x000fe200078e0a05 */
[----:B------:R-:W-:-:S04]  /*00f0*/  LEA.HI R3, R3, R2, RZ, 0x7 ;  /* 0x0000000203037211 */ /* 0x000fc800078f38ff */
[----:B------:R-:W-:Y:S01]  /*0100*/  SHF.R.S32.HI R3, RZ, 0x7, R3 ;  /* 0x00000007ff037819 */ /* 0x000fe20000011403 */
[----:B------:R-:W4:Y:S08]  /*0110*/  I2F.RP R4, R7 ;  /* 0x0000000700047306 */ /* 0x000f300000209400 */
[----:B--2---:R-:W2:Y:S08]  /*0120*/  MUFU.RCP R6, R6 ;  /* 0x0000000600067308 */ /* 0x004eb00000001000 */
[----:B----4-:R-:W4:Y:S01]  /*0130*/  MUFU.RCP R4, R4 ;  /* 0x0000000400047308 */ /* 0x010f220000001000 */
[----:B--2---:R-:W-:-:S02]  /*0140*/  VIADD R6, R6, 0xffffffe ;  /* 0x0ffffffe06067836 */ /* 0x004fc40000000000 */
[----:B----4-:R-:W-:Y:S02]  /*0150*/  VIADD R10, R4, 0xffffffe ;  /* 0x0ffffffe040a7836 */ /* 0x010fe40000000000 */
[----:B---3--:R-:W-:-:S03]  /*0160*/  VIADD R4, R18, 0x7f ;  /* 0x0000007f12047836 */ /* 0x008fc60000000000 */
[----:B------:R2:W3:Y:S02]  /*0170*/  F2I.FTZ.U32.TRUNC.NTZ R11, R10 ;  /* 0x0000000a000b7305 */ /* 0x0004e4000021f000 */
[----:B------:R-:W-:-:S04]  /*0180*/  SHF.R.S32.HI R9, RZ, 0x1f, R4 ;  /* 0x0000001fff097819 */ /* 0x000fc80000011404 */
[----:B------:R-:W-:Y:S01]  /*0190*/  LEA.HI R2, R9, R4, RZ, 0x7 ;  /* 0x0000000409027211 */ /* 0x000fe200078f38ff */
[----:B--2---:R-:W-:Y:S01]  /*01a0*/  IMAD.MOV.U32 R10, RZ, RZ, RZ ;  /* 0x000000ffff0a7224 */ /* 0x004fe200078e00ff */
[----:B------:R-:W-:Y:S02]  /*01b0*/  IABS R4, R5 ;  /* 0x0000000500047213 */ /* 0x000fe40000000000 */
[----:B------:R-:W-:Y:S01]  /*01c0*/  SHF.R.S32.HI R2, RZ, 0x7, R2 ;  /* 0x00000007ff027819 */ /* 0x000fe20000011402 */
[----:B---3--:R-:W-:Y:S02]  /*01d0*/  IMAD.MOV R8, RZ, RZ, -R11 ;  /* 0x000000ffff087224 */ /* 0x008fe400078e0a0b */
[----:B------:R-:W-:Y:S02]  /*01e0*/  IMAD.MOV R13, RZ, RZ, -R4 ;  /* 0x000000ffff0d7224 */ /* 0x000fe400078e0a04 */
[----:B------:R-:W-:Y:S02]  /*01f0*/  IMAD R9, R8, R7, RZ ;  /* 0x0000000708097224 */ /* 0x000fe400078e02ff */
[----:B-1----:R-:W-:-:S02]  /*0200*/  IMAD R8, R3, UR4, R0 ;  /* 0x0000000403087c24 */ /* 0x002fc4000f8e0200 */
[----:B------:R-:W-:Y:S01]  /*0210*/  IMAD.HI.U32 R10, R11, R9, R10 ;  /* 0x000000090b0a7227 */ /* 0x000fe200078e000a */
[----:B------:R-:W-:Y:S01]  /*0220*/  IABS R9, R2 ;  /* 0x0000000200097213 */ /* 0x000fe20000000000 */
[----:B------:R1:W2:Y:S01]  /*0230*/  F2I.FTZ.U32.TRUNC.NTZ R11, R6 ;  /* 0x00000006000b7305 */ /* 0x0002a2000021f000 */
[----:B------:R-:W-:-:S03]  /*0240*/  IABS R12, R8 ;  /* 0x00000008000c7213 */ /* 0x000fc60000000000 */
[----:B------:R-:W-:Y:S02]  /*0250*/  IMAD.MOV.U32 R4, RZ, RZ, R9 ;  /* 0x000000ffff047224 */ /* 0x000fe400078e0009 */
[----:B------:R-:W-:Y:S02]  /*0260*/  IMAD.HI.U32 R9, R10, R12, RZ ;  /* 0x0000000c0a097227 */ /* 0x000fe400078e00ff */
[----:B------:R-:W3:Y:S01]  /*0270*/  I2F.RP R15, R4 ;  /* 0x00000004000f7306 */ /* 0x000ee20000209400 */
[----:B-1----:R-:W-:Y:S01]  /*0280*/  IABS R6, R3 ;  /* 0x0000000300067213 */ /* 0x002fe20000000000 */
[----:B------:R-:W-:Y:S02]  /*0290*/  IMAD R12, R9, R13, R12 ;  /* 0x0000000d090c7224 */ /* 0x000fe400078e020c */
[----:B------:R-:W-:Y:S02]  /*02a0*/  IMAD.MOV.U32 R10, RZ, RZ, RZ ;  /* 0x000000ffff0a7224 */ /* 0x000fe400078e00ff */
[----:B--2---:R-:W-:Y:S01]  /*02b0*/  IMAD R13, R17, R11, RZ ;  /* 0x0000000b110d7224 */ /* 0x004fe200078e02ff */
[----:B------:R-:W-:-:S03]  /*02c0*/  ISETP.GT.U32.AND P2, PT, R7, R12, PT ;  /* 0x0000000c0700720c */ /* 0x000fc60003f44070 */
[----:B------:R-:W-:Y:S01]  /*02d0*/  IMAD.HI.U32 R11, R11, R13, R10 ;  /* 0x0000000d0b0b7227 */ /* 0x000fe200078e000a */
[----:B------:R-:W-:Y:S01]  /*02e0*/  LOP3.LUT R10, RZ, R5, RZ, 0x33, !PT ;  /* 0x00000005ff0a7212 */ /* 0x000fe200078e33ff */
[----:B------:R-:W1:Y:S04]  /*02f0*/  I2F.RP R13, R6 ;  /* 0x00000006000d7306 */ /* 0x000e680000209400 */
[----:B------:R-:W-:-:S04]  /*0300*/  IMAD.HI.U32 R11, R11, R0, RZ ;  /* 0x000000000b0b7227 */ /* 0x000fc800078e00ff */
[----:B------:R-:W-:Y:S01]  /*0310*/  IMAD.MOV R11, RZ, RZ, -R11 ;  /* 0x000000ffff0b7224 */ /* 0x000fe200078e0a0b */
[----:B---3--:R-:W2:Y:S01]  /*0320*/  MUFU.RCP R15, R15 ;  /* 0x0000000f000f7308 */ /* 0x008ea20000001000 */
[----:B------:R-:W-:Y:S02]  /*0330*/  @!P2 IMAD.IADD R12, R12, 0x1, -R7 ;  /* 0x000000010c0ca824 */ /* 0x000fe400078e0a07 */
[----:B------:R-:W-:Y:S02]  /*0340*/  IMAD R14, R5, R11, R0 ;  /* 0x0000000b050e7224 */ /* 0x000fe400078e0200 */
[----:B------:R-:W-:Y:S01]  /*0350*/  @!P2 VIADD R9, R9, 0x1 ;  /* 0x000000010909a836 */ /* 0x000fe20000000000 */
[----:B------:R-:W-:Y:S02]  /*0360*/  ISETP.GE.U32.AND P0, PT, R12, R7, PT ;  /* 0x000000070c00720c */ /* 0x000fe40003f06070 */
[-C--:B------:R-:W-:Y:S01]  /*0370*/  ISETP.GE.U32.AND P1, PT, R14, R5.reuse, PT ;  /* 0x000000050e00720c */ /* 0x080fe20003f26070 */
[----:B-1----:R-:W1:Y:S01]  /*0380*/  MUFU.RCP R13, R13 ;  /* 0x0000000d000d7308 */ /* 0x002e620000001000 */
[----:B------:R-:W-:-:S04]  /*0390*/  LOP3.LUT R7, R8, R5, RZ, 0x3c, !PT ;  /* 0x0000000508077212 */ /* 0x000fc800078e3cff */
[----:B------:R-:W-:Y:S01]  /*03a0*/  ISETP.GE.AND P3, PT, R7, RZ, PT ;  /* 0x000000ff0700720c */ /* 0x000fe20003f66270 */
[----:B--2---:R-:W-:-:S04]  /*03b0*/  VIADD R11, R15, 0xffffffe ;  /* 0x0ffffffe0f0b7836 */ /* 0x004fc80000000000 */
[----:B------:R-:W-:Y:S01]  /*03c0*/  @P0 VIADD R9, R9, 0x1 ;  /* 0x0000000109090836 */ /* 0x000fe20000000000 */
[----:B------:R-:W-:Y:S01]  /*03d0*/  ISETP.NE.AND P0, PT, R5, RZ, PT ;  /* 0x000000ff0500720c */ /* 0x000fe20003f05270 */
[----:B------:R-:W-:Y:S01]  /*03e0*/  @P1 IMAD.IADD R14, R14, 0x1, -R5 ;  /* 0x000000010e0e1824 */ /* 0x000fe200078e0a05 */
[----:B------:R-:W2:Y:S01]  /*03f0*/  F2I.FTZ.U32.TRUNC.NTZ R11, R11 ;  /* 0x0000000b000b7305 */ /* 0x000ea2000021f000 */
[----:B------:R-:W-:-:S03]  /*0400*/  IMAD.MOV.U32 R7, RZ, RZ, R9 ;  /* 0x000000ffff077224 */ /* 0x000fc600078e0009 */
[----:B------:R-:W-:Y:S01]  /*0410*/  ISETP.GE.U32.AND P1, PT, R14, R5, PT ;  /* 0x000000050e00720c */ /* 0x000fe20003f26070 */
[----:B-1----:R-:W-:Y:S02]  /*0420*/  VIADD R13, R13, 0xffffffe ;  /* 0x0ffffffe0d0d7836 */ /* 0x002fe40000000000 */
[----:B------:R-:W-:Y:S02]  /*0430*/  @!P3 IMAD.MOV R7, RZ, RZ, -R7 ;  /* 0x000000ffff07b224 */ /* 0x000fe400078e0a07 */
[----:B------:R-:W1:Y:S03]  /*0440*/  F2I.FTZ.U32.TRUNC.NTZ R9, R13 ;  /* 0x0000000d00097305 */ /* 0x000e66000021f000 */
[----:B------:R-:W-:Y:S02]  /*0450*/  SEL R12, R10, R7, !P0 ;  /* 0x000000070a0c7207 */ /* 0x000fe40004000000 */
[----:B------:R-:W-:Y:S01]  /*0460*/  ISETP.NE.U32.AND P0, PT, R5, RZ, PT ;  /* 0x000000ff0500720c */ /* 0x000fe20003f05070 */
[----:B--2---:R-:W-:Y:S01]  /*0470*/  IMAD.MOV R15, RZ, RZ, -R11 ;  /* 0x000000ffff0f7224 */ /* 0x004fe200078e0a0b */
[----:B------:R-:W-:Y:S01]  /*0480*/  ISETP.GE.AND P5, PT, R12, RZ, PT ;  /* 0x000000ff0c00720c */ /* 0x000fe20003fa6270 */
[----:B------:R-:W-:-:S02]  /*0490*/  @P1 IMAD.IADD R14, R14, 0x1, -R5 ;  /* 0x000000010e0e1824 */ /* 0x000fc400078e0a05 */
[----:B------:R-:W-:-:S03]  /*04a0*/  IMAD.MOV R7, RZ, RZ, -R12 ;  /* 0x000000ffff077224 */ /* 0x000fc600078e0a0c */
[----:B------:R-:W-:Y:S01]  /*04b0*/  SEL R14, R10, R14, !P0 ;  /* 0x0000000e0a0e7207 */ /* 0x000fe20004000000 */
[----:B------:R-:W-:Y:S02]  /*04c0*/  IMAD R5, R5, R7, R8 ;  /* 0x0000000705057224 */ /* 0x000fe400078e0208 */
[----:B------:R-:W-:Y:S02]  /*04d0*/  IMAD R7, R15, R4, RZ ;  /* 0x000000040f077224 */ /* 0x000fe400078e02ff */
[----:B------:R-:W-:Y:S01]  /*04e0*/  IMAD.MOV.U32 R10, RZ, RZ, RZ ;  /* 0x000000ffff0a7224 */ /* 0x000fe200078e00ff */
[----:B------:R-:W-:Y:S01]  /*04f0*/  IADD3 R5, PT, PT, -R14, R5, R0 ;  /* 0x000000050e057210 */ /* 0x000fe20007ffe100 */
[----:B-1----:R-:W-:Y:S01]  /*0500*/  IMAD.MOV R8, RZ, RZ, -R9 ;  /* 0x000000ffff087224 */ /* 0x002fe200078e0a09 */
[----:B------:R-:W-:Y:S01]  /*0510*/  IABS R0, R3 ;  /* 0x0000000300007213 */ /* 0x000fe20000000000 */
[----:B------:R-:W-:Y:S01]  /*0520*/  IMAD.HI.U32 R10, R11, R7, R10 ;  /* 0x000000070b0a7227 */ /* 0x000fe200078e000a */
[----:B------:R-:W-:-:S02]  /*0530*/  IABS R11, R12 ;  /* 0x0000000c000b7213 */ /* 0x000fc40000000000 */
[----:B------:R-:W-:Y:S01]  /*0540*/  ISETP.GE.AND P3, PT, R5, RZ, PT ;  /* 0x000000ff0500720c */ /* 0x000fe20003f66270 */
[----:B------:R-:W-:Y:S01]  /*0550*/  IMAD.MOV.U32 R7, RZ, RZ, R8 ;  /* 0x000000ffff077224 */ /* 0x000fe200078e0008 */
[----:B------:R-:W-:Y:S01]  /*0560*/  IABS R8, R2 ;  /* 0x0000000200087213 */ /* 0x000fe20000000000 */
[----:B------:R-:W-:-:S04]  /*0570*/  IMAD.HI.U32 R10, R10, R11, RZ ;  /* 0x0000000b0a0a7227 */ /* 0x000fc800078e00ff */
[----:B------:R-:W-:Y:S02]  /*0580*/  IMAD.MOV R13, RZ, RZ, -R8 ;  /* 0x000000ffff0d7224 */ /* 0x000fe400078e0a08 */
[----:B------:R-:W-:Y:S02]  /*0590*/  IMAD R7, R7, R6, RZ ;  /* 0x0000000607077224 */ /* 0x000fe400078e02ff */
[----:B------:R-:W-:Y:S02]  /*05a0*/  IMAD.MOV.U32 R8, RZ, RZ, RZ ;  /* 0x000000ffff087224 */ /* 0x000fe400078e00ff */
[----:B------:R-:W-:Y:S02]  /*05b0*/  IMAD.MOV R0, RZ, RZ, -R0 ;  /* 0x000000ffff007224 */ /* 0x000fe400078e0a00 */
[----:B------:R-:W-:Y:S01]  /*05c0*/  IMAD.HI.U32 R8, R9, R7, R8 ;  /* 0x0000000709087227 */ /* 0x000fe200078e0008 */
[----:B------:R-:W-:-:S03]  /*05d0*/  IABS R7, R5 ;  /* 0x0000000500077213 */ /* 0x000fc60000000000 */
[----:B------:R-:W-:Y:S02]  /*05e0*/  IMAD.MOV.U32 R9, RZ, RZ, R13 ;  /* 0x000000ffff097224 */ /* 0x000fe400078e000d */
[----:B------:R-:W-:-:S04]  /*05f0*/  IMAD.HI.U32 R8, R8, R7, RZ ;  /* 0x0000000708087227 */ /* 0x000fc800078e00ff */
[----:B------:R-:W-:Y:S02]  /*0600*/  IMAD R9, R10, R9, R11 ;  /* 0x000000090a097224 */ /* 0x000fe400078e020b */
[----:B------:R-:W-:-:S03]  /*0610*/  IMAD R7, R8, R0, R7 ;  /* 0x0000000008077224 */ /* 0x000fc600078e0207 */
[----:B------:R-:W-:Y:S02]  /*0620*/  ISETP.GT.U32.AND P1, PT, R4, R9, PT ;  /* 0x000000090400720c */ /* 0x000fe40003f24070 */
[----:B------:R-:W-:-:S11]  /*0630*/  ISETP.GT.U32.AND P0, PT, R6, R7, PT ;  /* 0x000000070600720c */ /* 0x000fd60003f04070 */
[----:B------:R-:W-:Y:S01]  /*0640*/  @!P1 IMAD.IADD R9, R9, 0x1, -R4 ;  /* 0x0000000109099824 */ /* 0x000fe200078e0a04 */
[----:B------:R-:W-:Y:S01]  /*0650*/  ISETP.NE.AND P1, PT, R2, RZ, PT ;  /* 0x000000ff0200720c */ /* 0x000fe20003f25270 */
[----:B------:R-:W-:Y:S01]  /*0660*/  @!P0 IMAD.IADD R7, R7, 0x1, -R6 ;  /* 0x0000000107078824 */ /* 0x000fe200078e0a06 */
[----:B------:R-:W-:Y:S02]  /*0670*/  ISETP.NE.AND P0, PT, R3, RZ, PT ;  /* 0x000000ff0300720c */ /* 0x000fe40003f05270 */
[----:B------:R-:W-:Y:S02]  /*0680*/  ISETP.GT.U32.AND P4, PT, R4, R9, PT ;  /* 0x000000090400720c */ /* 0x000fe40003f84070 */
[----:B------:R-:W-:-:S11]  /*0690*/  ISETP.GT.U32.AND P2, PT, R6, R7, PT ;  /* 0x000000070600720c */ /* 0x000fd60003f44070 */
[----:B------:R-:W-:Y:S02]  /*06a0*/  @!P4 IMAD.IADD R9, R9, 0x1, -R4 ;  /* 0x000000010909c824 */ /* 0x000fe400078e0a04 */
[----:B------:R-:W-:Y:S02]  /*06b0*/  @!P2 IMAD.IADD R7, R7, 0x1, -R6 ;  /* 0x000000010707a824 */ /* 0x000fe400078e0a06 */
[----:B------:R-:W-:Y:S01]  /*06c0*/  @!P5 IMAD.MOV R9, RZ, RZ, -R9 ;  /* 0x000000ffff09d224 */ /* 0x000fe200078e0a09 */
[----:B------:R-:W-:Y:S01]  /*06d0*/  @!P1 LOP3.LUT R9, RZ, R2, RZ, 0x33, !PT ;  /* 0x00000002ff099212 */ /* 0x000fe200078e33ff */
[----:B------:R-:W-:Y:S01]  /*06e0*/  @!P3 IMAD.MOV R7, RZ, RZ, -R7 ;  /* 0x000000ffff07b224 */ /* 0x000fe200078e0a07 */
[----:B------:R-:W-:-:S03]  /*06f0*/  @!P0 LOP3.LUT R7, RZ, R3, RZ, 0x33, !PT ;  /* 0x00000003ff078212 */ /* 0x000fc600078e33ff */
[----:B------:R-:W-:Y:S02]  /*0700*/  IMAD.SHL.U32 R36, R9, 0x80, RZ ;  /* 0x0000008009247824 */ /* 0x000fe400078e00ff */
[----:B------:R-:W-:-:S03]  /*0710*/  IMAD.SHL.U32 R37, R7, 0x80, RZ ;  /* 0x0000008007257824 */ /* 0x000fc600078e00ff */
[----:B------:R-:W-:-:S04]  /*0720*/  ISETP.GE.AND P0, PT, R36, R18, PT ;  /* 0x000000122400720c */ /* 0x000fc80003f06270 */
[----:B------:R-:W-:-:S13]  /*0730*/  ISETP.GE.OR P0, PT, R37, R16, P0 ;  /* 0x000000102500720c */ /* 0x000fda0000706670 */
[----:B------:R-:W-:Y:S05]  /*0740*/  @P0 EXIT ;  /* 0x000000000000094d */ /* 0x000fea0003800000 */
[----:B------:R-:W1:Y:S01]  /*0750*/  LDCU UR7, c[0x0][0x3a0] ;  /* 0x00007400ff0777ac */ /* 0x000e620008000800 */
[----:B------:R-:W-:Y:S02]  /*0760*/  CS2R R14, SRZ ;  /* 0x00000000000e7805 */ /* 0x000fe4000001ff00 */
[----:B------:R-:W-:Y:S02]  /*0770*/  CS2R R12, SRZ ;  /* 0x00000000000c7805 */ /* 0x000fe4000001ff00 */
[----:B------:R-:W-:Y:S02]  /*0780*/  CS2R R10, SRZ ;  /* 0x00000000000a7805 */ /* 0x000fe4000001ff00 */
[----:B------:R-:W-:Y:S02]  /*0790*/  CS2R R8, SRZ ;  /* 0x0000000000087805 */ /* 0x000fe4000001ff00 */
[----:B------:R-:W-:Y:S02]  /*07a0*/  CS2R R6, SRZ ;  /* 0x0000000000067805 */ /* 0x000fe4000001ff00 */
[----:B------:R-:W-:-:S02]  /*07b0*/  CS2R R4, SRZ ;  /* 0x0000000000047805 */ /* 0x000fc4000001ff00 */
[----:B------:R-:W-:Y:S02]  /*07c0*/  CS2R R2, SRZ ;  /* 0x0000000000027805 */ /* 0x000fe4000001ff00 */
[----:B------:R-:W-:Y:S01]  /*07d0*/  CS2R R32, SRZ ;  /* 0x0000000000207805 */ /* 0x000fe2000001ff00 */
[----:B------:R-:W2:Y:S01]  /*07e0*/  LDCU.64 UR8, c[0x0][0x358] ;  /* 0x00006b00ff0877ac */ /* 0x000ea20008000a00 */
[----:B-1----:R-:W-:-:S09]  /*07f0*/  UISETP.GE.AND UP0, UPT, UR7, 0x1, UPT ;  /* 0x000000010700788c */ /* 0x002fd2000bf06270 */
[----:B------:R-:W-:Y:S05]  /*0800*/  BRA.U !UP0, `(.L_x_0) ;  /* 0x0000001508dc7547 */ /* 0x000fea000b800000 */
[----:B------:R-:W1:Y:S01]  /*0810*/  S2R R39, SR_TID.X ;  /* 0x0000000000277919 */ /* 0x000e620000002100 */
[----:B------:R-:W3:Y:S01]  /*0820*/  S2UR UR5, SR_CgaCtaId ;  /* 0x00000000000579c3 */ /* 0x000ee20000008800 */
[----:B------:R-:W4:Y:S01]  /*0830*/  LDCU.64 UR10, c[0x0][0x380] ;  /* 0x00007000ff0a77ac */ /* 0x000f220008000a00 */
[----:B------:R-:W-:Y:S01]  /*0840*/  UMOV UR4, 0x400 ;  /* 0x0000040000047882 */ /* 0x000fe20000000000 */
[----:B------:R-:W-:Y:S02]  /*0850*/  UISETP.GE.U32.AND UP0, UPT, UR7, 0x11, UPT ;  /* 0x000000110700788c */ /* 0x000fe4000bf06070 */
[----:B---3--:R-:W-:Y:S02]  /*0860*/  ULEA UR4, UR5, UR4, 0x18 ;  /* 0x0000000405047291 */ /* 0x008fe4000f8ec0ff */
[----:B------:R-:W-:-:S04]  /*0870*/  UIADD3 UR5, UPT, UPT, UR7, 0xf, URZ ;  /* 0x0000000f07057890 */ /* 0x000fc8000fffe0ff */
[----:B------:R-:W-:Y:S01]  /*0880*/  USHF.R.S32.HI UR6, URZ, 0x1f, UR5 ;  /* 0x0000001fff067899 */ /* 0x000fe20008011405 */
[C---:B-1----:R-:W-:Y:S01]  /*0890*/  IMAD.SHL.U32 R3, R39.reuse, 0x8, RZ ;  /* 0x0000000827037824 */ /* 0x042fe200078e00ff */
[C---:B------:R-:W-:Y:S01]  /*08a0*/  ISETP.GE.U32.AND P0, PT, R39.reuse, 0x100, PT ;  /* 0x000001002700780c */ /* 0x040fe20003f06070 */
[----:B------:R-:W-:Y:S01]  /*08b0*/  IMAD.SHL.U32 R2, R39, 0x10, RZ ;  /* 0x0000001027027824 */ /* 0x000fe200078e00ff */
[----:B------:R-:W-:Y:S01]  /*08c0*/  SHF.R.U32.HI R7, RZ, 0x4, R39 ;  /* 0x00000004ff077819 */ /* 0x000fe20000011627 */
[----:B------:R-:W-:Y:S01]  /*08d0*/  ULEA.HI UR6, UR6, UR5, URZ, 0x4 ;  /* 0x0000000506067291 */ /* 0x000fe2000f8f20ff */
[----:B------:R-:W-:Y:S02]  /*08e0*/  LOP3.LUT R0, R3, 0x78, RZ, 0xc0, !PT ;  /* 0x0000007803007812 */ /* 0x000fe400078ec0ff */
[----:B------:R-:W-:Y:S01]  /*08f0*/  ISETP.LT.U32.AND P0, PT, R7, UR7, !P0 ;  /* 0x0000000707007c0c */ /* 0x000fe2000c701070 */
[----:B------:R-:W-:Y:S01]  /*0900*/  USHF.R.S32.HI UR6, URZ, 0x4, UR6 ;  /* 0x00000004ff067899 */ /* 0x000fe20008011406 */
[----:B------:R-:W-:Y:S01]  /*0910*/  LOP3.LUT R41, R3, 0x8, RZ, 0xc0, !PT ;  /* 0x0000000803297812 */ /* 0x000fe200078ec0ff */
[----:B------:R-:W-:Y:S01]  /*0920*/  IMAD.IADD R11, R37, 0x1, R0 ;  /* 0x00000001250b7824 */ /* 0x000fe200078e0200 */
[----:B------:R-:W-:-:S02]  /*0930*/  LEA.HI R35, R39, R36, RZ, 0x1f ;  /* 0x0000002427237211 */ /* 0x000fc400078ff8ff */
[----:B------:R-:W-:Y:S01]  /*0940*/  LOP3.LUT R40, R2, 0xff0, RZ, 0xc0, !PT ;  /* 0x00000ff002287812 */ /* 0x000fe200078ec0ff */
[----:B------:R-:W-:Y:S01]  /*0950*/  VIADD R13, R11, 0x8 ;  /* 0x000000080b0d7836 */ /* 0x000fe20000000000 */
[----:B------:R-:W-:Y:S01]  /*0960*/  SHF.R.S32.HI R12, RZ, 0x1f, R11 ;  /* 0x0000001fff0c7819 */ /* 0x000fe2000001140b */
[----:B------:R-:W-:Y:S01]  /*0970*/  VIADD R0, R41, 0x8 ;  /* 0x0000000829007836 */ /* 0x000fe20000000000 */
[----:B------:R-:W-:Y:S01]  /*0980*/  LOP3.LUT R38, R3, 0x7f8, RZ, 0xc0, !PT ;  /* 0x000007f803267812 */ /* 0x000fe200078ec0ff */
[----:B------:R-:W-:Y:S01]  /*0990*/  IMAD R34, R35, UR7, RZ ;  /* 0x0000000723227c24 */ /* 0x000fe2000f8e02ff */
[----:B------:R-:W-:Y:S01]  /*09a0*/  ISETP.LE.AND P0, PT, R13, R16, P0 ;  /* 0x000000100d00720c */ /* 0x000fe20000703270 */
[----:B------:R-:W-:Y:S01]  /*09b0*/  VIADD R40, R40, UR4 ;  /* 0x0000000428287c36 */ /* 0x000fe20008000000 */
[----:B------:R-:W-:Y:S02]  /*09c0*/  ISETP.GT.U32.AND P1, PT, R0, UR7, PT ;  /* 0x0000000700007c0c */ /* 0x000fe4000bf24070 */
[----:B------:R-:W-:-:S02]  /*09d0*/  SHF.R.S32.HI R0, RZ, 0x1f, R34 ;  /* 0x0000001fff007819 */ /* 0x000fc40000011422 */
[----:B------:R-:W-:Y:S02]  /*09e0*/  ISETP.GE.OR P1, PT, R35, R18, P1 ;  /* 0x000000122300720c */ /* 0x000fe40000f26670 */
[----:B------:R-:W-:Y:S02]  /*09f0*/  IADD3 R9, P2, PT, R41, R34, RZ ;  /* 0x0000002229097210 */ /* 0x000fe40007f5e0ff */
[----:B------:R-:W-:Y:S02]  /*0a00*/  ISETP.GE.U32.OR P1, PT, R39, 0x100, P1 ;  /* 0x000001002700780c */ /* 0x000fe40000f26470 */
[----:B------:R-:W-:Y:S01]  /*0a10*/  LEA R38, R38, UR4, 0x1 ;  /* 0x0000000426267c11 */ /* 0x000fe2000f8e08ff */
[----:B------:R-:W1:Y:S01]  /*0a20*/  @P0 LDC.64 R4, c[0x0][0x388] ;  /* 0x0000e200ff040b82 */ /* 0x000e620000000a00 */
[----:B------:R-:W-:Y:S02]  /*0a30*/  @P0 IMAD R6, R7, R16, RZ ;  /* 0x0000001007060224 */ /* 0x000fe400078e02ff */
[----:B------:R-:W-:Y:S01]  /*0a40*/  IMAD.X R10, RZ, RZ, R0, P2 ;  /* 0x000000ffff0a7224 */ /* 0x000fe200010e0600 */
[----:B----4-:R-:W-:Y:S01]  /*0a50*/  LEA R2, P2, R9, UR10, 0x1 ;  /* 0x0000000a09027c11 */ /* 0x010fe2000f8408ff */
[----:B------:R-:W-:Y:S01]  /*0a60*/  VIADD R43, R38, 0x3000 ;  /* 0x00003000262b7836 */ /* 0x000fe20000000000 */
[----:B------:R-:W-:-:S02]  /*0a70*/  @P0 IADD3 R8, P3, PT, R11, R6, RZ ;  /* 0x000000060b080210 */ /* 0x000fc40007f7e0ff */
[----:B------:R-:W-:Y:S02]  /*0a80*/  LEA.HI.X R3, R9, UR11, R10, 0x1, P2 ;  /* 0x0000000b09037c11 */ /* 0x000fe400090f0c0a */
[----:B------:R-:W-:-:S03]  /*0a90*/  @P0 LEA.HI.X.SX32 R6, R6, R12, 0x1, P3 ;  /* 0x0000000c06060211 */ /* 0x000fc600018f0eff */
[----:B------:R-:W-:Y:S01]  /*0aa0*/  @!PT LDS RZ, [RZ] ;  /* 0x00000000fffff984 */ /* 0x000fe20000000800 */
[----:B------:R-:W-:Y:S01]  /*0ab0*/  @!PT LDS RZ, [RZ] ;  /* 0x00000000fffff984 */ /* 0x000fe20000000800 */
[----:B------:R-:W-:Y:S01]  /*0ac0*/  @!PT LDS RZ, [RZ] ;  /* 0x00000000fffff984 */ /* 0x000fe20000000800 */
[----:B--2---:R2:W-:Y:S01]  /*0ad0*/  @!P1 LDGSTS.E.BYPASS.128 [R40], desc[UR8][R2.64] ;  /* 0x0000000002289fae */ /* 0x0045e2000b981808 */
[----:B-1----:R-:W-:-:S04]  /*0ae0*/  @P0 LEA R4, P3, R8, R4, 0x1 ;  /* 0x0000000408040211 */ /* 0x002fc800078608ff */
[----:B------:R-:W-:-:S05]  /*0af0*/  @P0 LEA.HI.X R5, R8, R5, R6, 0x1, P3 ;  /* 0x0000000508050211 */ /* 0x000fca00018f0c06 */
[----:B------:R2:W-:Y:S04]  /*0b00*/  @P0 LDGSTS.E.BYPASS.128 [R38+0x3000], desc[UR8][R4.64] ;  /* 0x0300000004260fae */ /* 0x0005e8000b981808 */
[----:B------:R-:W0:Y:S01]  /*0b10*/  LDGDEPBAR ;  /* 0x00000000000079af */ /* 0x000e220000000000 */
[----:B------:R-:W-:Y:S05]  /*0b20*/  BRA.U !UP0, `(.L_x_1) ;  /* 0x0000000108587547 */ /* 0x000fea000b800000 */
[----:B------:R-:W-:Y:S01]  /*0b30*/  ISETP.GT.U32.AND P0, PT, R39, 0xff, PT ;  /* 0x000000ff2700780c */ /* 0x000fe20003f04070 */
[----:B------:R-:W-:-:S12]  /*0b40*/  BSSY.RECONVERGENT B0, `(.L_x_2) ;  /* 0x0000013000007945 */ /* 0x000fd80003800200 */
[----:B------:R-:W-:Y:S05]  /*0b50*/  @P0 BRA `(.L_x_3) ;  /* 0x0000000000440947 */ /* 0x000fea0003800000 */
[----:B------:R-:W-:Y:S01]  /*0b60*/  VIADD R7, R7, 0x10 ;  /* 0x0000001007077836 */ /* 0x000fe20000000000 */
[----:B------:R-:W-:Y:S01]  /*0b70*/  ISETP.GT.AND P0, PT, R13, R16, PT ;  /* 0x000000100d00720c */ /* 0x000fe20003f04270 */
[----:B------:R-:W-:-:S03]  /*0b80*/  VIADD R6, R41, 0x18 ;  /* 0x0000001829067836 */ /* 0x000fc60000000000 */
[----:B------:R-:W-:Y:S02]  /*0b90*/  ISETP.GE.U32.OR P1, PT, R7, UR7, P0 ;  /* 0x0000000707007c0c */ /* 0x000fe40008726470 */
[----:B------:R-:W-:-:S04]  /*0ba0*/  ISETP.GT.U32.AND P0, PT, R6, UR7, PT ;  /* 0x0000000706007c0c */ /* 0x000fc8000bf04070 */
[----:B------:R-:W-:-:S07]  /*0bb0*/  ISETP.GE.OR P0, PT, R35, R18, P0 ;  /* 0x000000122300720c */ /* 0x000fce0000706670 */
[----:B--2---:R-:W1:Y:S01]  /*0bc0*/  @!P1 LDC.64 R4, c[0x0][0x388] ;  /* 0x0000e200ff049b82 */ /* 0x004e620000000a00 */
[----:B------:R-:W-:-:S05]  /*0bd0*/  @!P1 IMAD R7, R7, R16, RZ ;  /* 0x0000001007079224 */ /* 0x000fca00078e02ff */
[----:B------:R-:W-:Y:S01]  /*0be0*/  @!P1 IADD3 R6, P2, PT, R11, R7, RZ ;  /* 0x000000070b069210 */ /* 0x000fe20007f5e0ff */
[----:B------:R-:W-:Y:S01]  /*0bf0*/  @!PT LDS RZ, [RZ] ;  /* 0x00000000fffff984 */ /* 0x000fe20000000800 */
[----:B------:R-:W-:Y:S01]  /*0c00*/  @!PT LDS RZ, [RZ] ;  /* 0x00000000fffff984 */ /* 0x000fe20000000800 */
[----:B------:R-:W-:Y:S01]  /*0c10*/  @!PT LDS RZ, [RZ] ;  /* 0x00000000fffff984 */ /* 0x000fe20000000800 */
[----:B------:R3:W-:Y:S03]  /*0c20*/  @!P0 LDGSTS.E.BYPASS.128 [R40+0x1000], desc[UR8][R2.64+0x20] ;  /* 0x0100002002288fae */ /* 0x0007e6000b981808 */
[----:B------:R-:W-:Y:S02]  /*0c30*/  @!P1 LEA.HI.X.SX32 R7, R7, R12, 0x1, P2 ;  /* 0x0000000c07079211 */ /* 0x000fe400010f0eff */
[----:B-1----:R-:W-:-:S04]  /*0c40*/  @!P1 LEA R4, P2, R6, R4, 0x1 ;  /* 0x0000000406049211 */ /* 0x002fc800078408ff */
[----:B------:R-:W-:-:S05]  /*0c50*/  @!P1 LEA.HI.X R5, R6, R5, R7, 0x1, P2 ;  /* 0x0000000506059211 */ /* 0x000fca00010f0c07 */
[----:B------:R3:W-:Y:S04]  /*0c60*/  @!P1 LDGSTS.E.BYPASS.128 [R38+0x4000], desc[UR8][R4.64] ;  /* 0x0400000004269fae */ /* 0x0007e8000b981808 */
.L_x_3:
[----:B------:R-:W-:Y:S05]  /*0c70*/  BSYNC.RECONVERGENT B0 ;  /* 0x0000000000007941 */ /* 0x000fea0003800200 */
.L_x_2:
[----:B------:R-:W0:Y:S02]  /*0c80*/  LDGDEPBAR ;  /* 0x00000000000079af */ /* 0x000e240000000000 */
.L_x_1:
[----:B------:R-:W-:Y:S01]  /*0c90*/  UISETP.LT.AND UP1, UPT, UR6, 0x1, UPT ;  /* 0x000000010600788c */ /* 0x000fe2000bf21270 */
[----:B------:R-:W-:Y:S01]  /*0ca0*/  IMAD.MOV.U32 R42, RZ, RZ, RZ ;  /* 0x000000ffff2a7224 */ /* 0x000fe200078e00ff */
[----:B------:R-:W-:Y:S01]  /*0cb0*/  CS2R R12, SRZ ;  /* 0x00000000000c7805 */ /* 0x000fe2000001ff00 */
[----:B------:R-:W-:Y:S01]  /*0cc0*/  IMAD.MOV.U32 R14, RZ, RZ, RZ ;  /* 0x000000ffff0e7224 */ /* 0x000fe200078e00ff */
[----:B------:R-:W-:Y:S02]  /*0cd0*/  CS2R R10, SRZ ;  /* 0x00000000000a7805 */ /* 0x000fe4000001ff00 */
[----:B------:R-:W-:Y:S02]  /*0ce0*/  CS2R R8, SRZ ;  /* 0x0000000000087805 */ /* 0x000fe4000001ff00 */
[----:B------:R-:W-:Y:S02]  /*0cf0*/  CS2R R6, SRZ ;  /* 0x0000000000067805 */ /* 0x000fe4000001ff00 */
[----:B--23--:R-:W-:-:S02]  /*0d00*/  CS2R R4, SRZ ;  /* 0x0000000000047805 */ /* 0x00cfc4000001ff00 */
[----:B------:R-:W-:Y:S02]  /*0d10*/  CS2R R2, SRZ ;  /* 0x0000000000027805 */ /* 0x000fe4000001ff00 */
[----:B------:R-:W-:Y:S01]  /*0d20*/  CS2R R32, SRZ ;  /* 0x0000000000207805 */ /* 0x000fe2000001ff00 */
[----:B------:R-:W-:Y:S01]  /*0d30*/  USEL UR5, UR6, 0x1, !UP1 ;  /* 0x0000000106057887 */ /* 0x000fe2000c800000 */
[----:B------:R-:W-:Y:S11]  /*0d40*/  BRA.U !UP0, `(.L_x_4) ;  /* 0x0000000d08107547 */ /* 0x000ff6000b800000 */
[----:B------:R-:W1:Y:S01]  /*0d50*/  S2R R4, SR_LANEID ;  /* 0x0000000000047919 */ /* 0x000e620000000000 */
[C---:B------:R-:W-:Y:S01]  /*0d60*/  IMAD.SHL.U32 R44, R39.reuse, 0x4, RZ ;  /* 0x00000004272c7824 */ /* 0x040fe200078e00ff */
[----:B------:R-:W-:Y:S01]  /*0d70*/  CS2R R12, SRZ ;  /* 0x00000000000c7805 */ /* 0x000fe2000001ff00 */
[----:B------:R-:W-:Y:S01]  /*0d80*/  IMAD.SHL.U32 R27, R39, 0x2, RZ ;  /* 0x00000002271b7824 */ /* 0x000fe200078e00ff */
[----:B------:R-:W-:Y:S01]  /*0d90*/  CS2R R10, SRZ ;  /* 0x00000000000a7805 */ /* 0x000fe2000001ff00 */
[----:B------:R-:W-:Y:S01]  /*0da0*/  IMAD.MOV.U32 R42, RZ, RZ, RZ ;  /* 0x000000ffff2a7224 */ /* 0x000fe200078e00ff */
[----:B------:R-:W-:Y:S01]  /*0db0*/  CS2R R8, SRZ ;  /* 0x0000000000087805 */ /* 0x000fe2000001ff00 */
[----:B------:R-:W-:Y:S01]  /*0dc0*/  IMAD.MOV.U32 R14, RZ, RZ, RZ ;  /* 0x000000ffff0e7224 */ /* 0x000fe200078e00ff */
[----:B------:R-:W-:Y:S02]  /*0dd0*/  CS2R R6, SRZ ;  /* 0x0000000000067805 */ /* 0x000fe4000001ff00 */
[----:B------:R-:W-:-:S02]  /*0de0*/  CS2R R32, SRZ ;  /* 0x0000000000207805 */ /* 0x000fc4000001ff00 */
[----:B------:R-:W-:Y:S01]  /*0df0*/  LOP3.LUT R44, R44, 0xe00, RZ, 0xc0, !PT ;  /* 0x00000e002c2c7812 */ /* 0x000fe200078ec0ff */
[----:B------:R-:W-:Y:S01]  /*0e00*/  ULOP3.LUT UR5, UR5, 0x7fffffe, URZ, 0xc0, !UPT ;  /* 0x07fffffe05057892 */ /* 0x000fe2000f8ec0ff */
[----:B------:R-:W-:Y:S01]  /*0e10*/  LOP3.LUT R27, R27, 0xc0, RZ, 0xc0, !PT ;  /* 0x000000c01b1b7812 */ /* 0x000fe200078ec0ff */
[----:B------:R-:W2:Y:S01]  /*0e20*/  LDCU UR12, c[0x0][0x3a0] ;  /* 0x00007400ff0c77ac */ /* 0x000ea20008000800 */
[----:B------:R-:W3:Y:S01]  /*0e30*/  LDCU UR13, c[0x0][0x398] ;  /* 0x00007300ff0d77ac */ /* 0x000ee20008000800 */
[----:B------:R-:W4:Y:S01]  /*0e40*/  LDCU.64 UR10, c[0x0][0x388] ;  /* 0x00007100ff0a77ac */ /* 0x000f220008000a00 */
[--C-:B-1----:R-:W-:Y:S02]  /*0e50*/  SHF.R.U32.HI R2, RZ, 0x3, R4.reuse ;  /* 0x00000003ff027819 */ /* 0x102fe40000011604 */
[----:B------:R-:W-:Y:S02]  /*0e60*/  LOP3.LUT R3, R4, 0x7, RZ, 0xc0, !PT ;  /* 0x0000000704037812 */ /* 0x000fe400078ec0ff */
[----:B------:R-:W-:Y:S01]  /*0e70*/  SHF.R.U32.HI R4, RZ, 0x4, R4 ;  /* 0x00000004ff047819 */ /* 0x000fe20000011604 */
[----:B------:R-:W-:-:S04]  /*0e80*/  IMAD.SHL.U32 R2, R2, 0x8, RZ ;  /* 0x0000000802027824 */ /* 0x000fc800078e00ff */
[----:B------:R-:W-:Y:S01]  /*0e90*/  IMAD.SHL.U32 R4, R4, 0x8, RZ ;  /* 0x0000000804047824 */ /* 0x000fe200078e00ff */
[----:B------:R-:W-:-:S05]  /*0ea0*/  LOP3.LUT R3, R2, 0x8, R3, 0xe2, !PT ;  /* 0x0000000802037812 */ /* 0x000fca00078ee203 */
[C-C-:B------:R-:W-:Y:S02]  /*0eb0*/  IMAD R30, R3.reuse, 0x10, R4.reuse ;  /* 0x00000010031e7824 */ /* 0x140fe400078e0204 */
[----:B------:R-:W-:Y:S01]  /*0ec0*/  IMAD R31, R3, 0x80, R4 ;  /* 0x00000080031f7824 */ /* 0x000fe200078e0204 */
[----:B------:R-:W-:Y:S02]  /*0ed0*/  CS2R R4, SRZ ;  /* 0x0000000000047805 */ /* 0x000fe4000001ff00 */
[----:B------:R-:W-:Y:S01]  /*0ee0*/  CS2R R2, SRZ ;  /* 0x0000000000027805 */ /* 0x000fe2000001ff00 */
[----:B------:R-:W-:Y:S02]  /*0ef0*/  IMAD.SHL.U32 R30, R30, 0x2, RZ ;  /* 0x000000021e1e7824 */ /* 0x000fe400078e00ff */
[----:B--234-:R-:W-:-:S07]  /*0f00*/  IMAD.SHL.U32 R31, R31, 0x2, RZ ;  /* 0x000000021f1f7824 */ /* 0x01cfce00078e00ff */
.L_x_11:
[----:B-1----:R-:W-:Y:S01]  /*0f10*/  IMAD.HI.U32 R16, R42, -0x55555555, RZ ;  /* 0xaaaaaaab2a107827 */ /* 0x002fe200078e00ff */
[----:B------:R-:W-:-:S04]  /*0f20*/  DEPBAR.LE SB0, 0x1 ;  /* 0x000080400000791a */ /* 0x000fc80000000000 */
[----:B------:R-:W-:-:S05]  /*0f30*/  SHF.R.U32.HI R17, RZ, 0x1, R16 ;  /* 0x00000001ff117819 */ /* 0x000fca0000011610 */
[----:B------:R-:W-:-:S04]  /*0f40*/  IMAD R17, R17, -0x3, R42 ;  /* 0xfffffffd11117824 */ /* 0x000fc800078e022a */
[C---:B------:R-:W-:Y:S02]  /*0f50*/  IMAD R44, R17.reuse, 0x800, R44 ;  /* 0x00000800112c7824 */ /* 0x040fe400078e022c */
[----:B------:R-:W-:-:S03]  /*0f60*/  IMAD R28, R17, 0x1000, R27 ;  /* 0x00001000111c7824 */ /* 0x000fc600078e021b */
[----:B------:R-:W-:Y:S01]  /*0f70*/  LEA R17, R44, UR4, 0x1 ;  /* 0x000000042c117c11 */ /* 0x000fe2000f8e08ff */
[----:B------:R-:W-:-:S03]  /*0f80*/  VIADD R28, R28, UR4 ;  /* 0x000000041c1c7c36 */ /* 0x000fc60008000000 */
[----:B------:R-:W-:Y:S01]  /*0f90*/  IADD3 R26, PT, PT, R30, 0x200, R17 ;  /* 0x000002001e1a7810 */ /* 0x000fe20007ffe011 */
[----:B------:R-:W-:Y:S01]  /*0fa0*/  BAR.SYNC.DEFER_BLOCKING 0x0 ;  /* 0x0000000000007b1d */ /* 0x000fe20000010000 */
[----:B------:R-:W-:Y:S01]  /*0fb0*/  IMAD.IADD R16, R17, 0x1, R30 ;  /* 0x0000000111107824 */ /* 0x000fe200078e021e */
[----:B------:R-:W-:-:S05]  /*0fc0*/  IADD3 R44, PT, PT, R31, 0x3000, R28 ;  /* 0x000030001f2c7810 */ /* 0x000fca0007ffe01c */
[----:B------:R-:W-:Y:S04]  /*0fd0*/  LDSM.16.M88.4 R16, [R16] ;  /* 0x000000001010783b */ /* 0x000fe80000000200 */
[----:B------:R-:W1:Y:S04]  /*0fe0*/  LDSM.16.MT88.4 R20, [R44] ;  /* 0x000000002c14783b */ /* 0x000e680000004200 */
[----:B------:R-:W2:Y:S01]  /*0ff0*/  LDSM.16.M88.4 R24, [R26] ;  /* 0x000000001a18783b */ /* 0x000ea20000000200 */
[-C--:B-1----:R-:W-:Y:S08]  /*1000*/  HMMA.16816.F16 R32, R16, R20.reuse, R32 ;  /* 0x000000141020723c */ /* 0x082ff00000000820 */
[----:B--2---:R-:W-:Y:S01]  /*1010*/  HMMA.16816.F16 R8, R24, R20, R8 ;  /* 0x000000141808723c */ /* 0x004fe20000000808 */
[----:B------:R-:W-:-:S07]  /*1020*/  IADD3 R20, PT, PT, R31, 0x3020, R28 ;  /* 0x000030201f147810 */ /* 0x000fce0007ffe01c */
[-C--:B------:R-:W-:Y:S08]  /*1030*/  HMMA.16816.F16 R2, R16, R22.reuse, R2 ;  /* 0x000000161002723c */ /* 0x080ff00000000802 */
[C---:B------:R-:W-:Y:S01]  /*1040*/  HMMA.16816.F16 R10, R24.reuse, R22, R10 ;  /* 0x00000016180a723c */ /* 0x040fe2000000080a */
[----:B------:R-:W1:Y:S07]  /*1050*/  LDSM.16.MT88.4 R20, [R20] ;  /* 0x000000001414783b */ /* 0x000e6e0000004200 */
[C---:B-1----:R-:W-:Y:S08]  /*1060*/  HMMA.16816.F16 R28, R24.reuse, R20, R12 ;  /* 0x00000014181c723c */ /* 0x042ff0000000080c */
[----:B------:R-:W-:Y:S01]  /*1070*/  HMMA.16816.F16 R24, R24, R22, R14 ;  /* 0x000000161818723c */ /* 0x000fe2000000080e */
[----:B------:R-:W-:-:S05]  /*1080*/  VIADD R26, R42, 0x2 ;  /* 0x000000022a1a7836 */ /* 0x000fca0000000000 */
[----:B------:R-:W-:Y:S02]  /*1090*/  ISETP.GE.AND P0, PT, R26, UR6, PT ;  /* 0x000000061a007c0c */ /* 0x000fe4000bf06270 */
[C---:B------:R-:W-:Y:S08]  /*10a0*/  HMMA.16816.F16 R4, R16.reuse, R20, R4 ;  /* 0x000000141004723c */ /* 0x040ff00000000804 */
[----:B------:R-:W-:Y:S03]  /*10b0*/  HMMA.16816.F16 R6, R16, R22, R6 ;  /* 0x000000161006723c */ /* 0x000fe60000000806 */
[----:B------:R-:W-:-:S02]  /*10c0*/  NOP ;  /* 0x0000000000007918 */ /* 0x000fc40000000000 */
[----:B------:R-:W-:-:S15]  /*10d0*/  @P0 BRA `(.L_x_5) ;  /* 0x0000000000ac0947 */ /* 0x000fde0003800000 */
[----:B------:R-:W-:Y:S01]  /*10e0*/  ISETP.GT.U32.AND P0, PT, R39, 0xff, PT ;  /* 0x000000ff2700780c */ /* 0x000fe20003f04070 */
[----:B------:R-:W-:-:S12]  /*10f0*/  BSSY.RECONVERGENT B0, `(.L_x_6) ;  /* 0x0000028000007945 */ /* 0x000fd80003800200 */
[----:B------:R-:W-:Y:S05]  /*1100*/  @P0 BRA `(.L_x_7) ;  /* 0x0000000000980947 */ /* 0x000fea0003800000 */
[C---:B------:R-:W-:Y:S01]  /*1110*/  IMAD.SHL.U32 R16, R26.reuse, 0x10, RZ ;  /* 0x000000101a107824 */ /* 0x040fe200078e00ff */
[----:B------:R-:W1:Y:S01]  /*1120*/  LDC R15, c[0x0][0x39c] ;  /* 0x0000e700ff0f7b82 */ /* 0x000e620000000800 */
[----:B------:R-:W-:-:S04]  /*1130*/  IMAD.HI.U32 R14, R26, -0x55555555, RZ ;  /* 0xaaaaaaab1a0e7827 */ /* 0x000fc800078e00ff */
[----:B------:R-:W-:Y:S01]  /*1140*/  IMAD.IADD R17, R41, 0x1, R16 ;  /* 0x0000000129117824 */ /* 0x000fe200078e0210 */
[C---:B------:R-:W-:Y:S01]  /*1150*/  LEA.HI R16, R39.reuse, R16, RZ, 0x1c ;  /* 0x0000001027107211 */ /* 0x040fe200078fe0ff */
[----:B------:R-:W-:Y:S02]  /*1160*/  IMAD.SHL.U32 R20, R39, 0x8, RZ ;  /* 0x0000000827147824 */ /* 0x000fe400078e00ff */
[----:B------:R-:W-:-:S03]  /*1170*/  VIADD R12, R17, 0x8 ;  /* 0x00000008110c7836 */ /* 0x000fc60000000000 */
[----:B------:R-:W-:Y:S02]  /*1180*/  LOP3.LUT R20, R20, 0x78, RZ, 0xc0, !PT ;  /* 0x0000007814147812 */ /* 0x000fe400078ec0ff */
[----:B------:R-:W-:-:S03]  /*1190*/  ISETP.GT.AND P0, PT, R12, UR12, PT ;  /* 0x0000000c0c007c0c */ /* 0x000fc6000bf04270 */
[----:B------:R-:W-:Y:S01]  /*11a0*/  IMAD.IADD R20, R37, 0x1, R20 ;  /* 0x0000000125147824 */ /* 0x000fe200078e0214 */
[----:B------:R-:W-:-:S13]  /*11b0*/  ISETP.GE.OR P0, PT, R35, UR13, P0 ;  /* 0x0000000d23007c0c */ /* 0x000fda0008706670 */
[----:B------:R-:W2:Y:S01]  /*11c0*/  @!P0 LDC.64 R12, c[0x0][0x380] ;  /* 0x0000e000ff0c8b82 */ /* 0x000ea20000000a00 */
[----:B------:R-:W-:Y:S02]  /*11d0*/  @!P0 IADD3 R18, P1, PT, R34, R17, RZ ;  /* 0x0000001122128210 */ /* 0x000fe40007f3e0ff */
[----:B------:R-:W-:-:S03]  /*11e0*/  SHF.R.U32.HI R17, RZ, 0x1, R14 ;  /* 0x00000001ff117819 */ /* 0x000fc6000001160e */
[----:B------:R-:W-:Y:S02]  /*11f0*/  @!P0 IMAD.X R19, RZ, RZ, R0, P1 ;  /* 0x000000ffff138224 */ /* 0x000fe400008e0600 */
[----:B------:R-:W-:-:S04]  /*1200*/  IMAD R14, R17, -0x3, R26 ;  /* 0xfffffffd110e7824 */ /* 0x000fc800078e021a */
[----:B------:R-:W-:Y:S01]  /*1210*/  @!P0 IMAD R17, R14, 0x1000, R40 ;  /* 0x000010000e118824 */ /* 0x000fe200078e0228 */
[----:B--2---:R-:W-:-:S04]  /*1220*/  @!P0 LEA R12, P1, R18, R12, 0x1 ;  /* 0x0000000c120c8211 */ /* 0x004fc800078208ff */
[----:B------:R-:W-:Y:S01]  /*1230*/  @!P0 LEA.HI.X R13, R18, R13, R19, 0x1, P1 ;  /* 0x0000000d120d8211 */ /* 0x000fe200008f0c13 */
[----:B------:R-:W-:-:S04]  /*1240*/  VIADD R18, R20, 0x8 ;  /* 0x0000000814127836 */ /* 0x000fc80000000000 */
[----:B------:R-:W-:Y:S01]  /*1250*/  @!PT LDS RZ, [RZ] ;  /* 0x00000000fffff984 */ /* 0x000fe20000000800 */
[----:B------:R-:W-:Y:S01]  /*1260*/  @!PT LDS RZ, [RZ] ;  /* 0x00000000fffff984 */ /* 0x000fe20000000800 */
[----:B------:R-:W-:Y:S01]  /*1270*/  @!PT LDS RZ, [RZ] ;  /* 0x00000000fffff984 */ /* 0x000fe20000000800 */
[----:B------:R2:W-:Y:S01]  /*1280*/  @!P0 LDGSTS.E.BYPASS.128 [R17], desc[UR8][R12.64] ;  /* 0x000000000c118fae */ /* 0x0005e2000b981808 */
[----:B-1----:R-:W-:-:S04]  /*1290*/  ISETP.GT.AND P0, PT, R18, R15, PT ;  /* 0x0000000f1200720c */ /* 0x002fc80003f04270 */
[----:B------:R-:W-:-:S13]  /*12a0*/  ISETP.GE.OR P0, PT, R16, UR12, P0 ;  /* 0x0000000c10007c0c */ /* 0x000fda0008706670 */
[----:B--2---:R-:W-:Y:S05]  /*12b0*/  @P0 BRA `(.L_x_7) ;  /* 0x00000000002c0947 */ /* 0x004fea0003800000 */
[----:B------:R-:W-:Y:S01]  /*12c0*/  IMAD R15, R16, R15, RZ ;  /* 0x0000000f100f7224 */ /* 0x000fe200078e02ff */
[----:B------:R-:W-:-:S04]  /*12d0*/  SHF.R.S32.HI R12, RZ, 0x1f, R20 ;  /* 0x0000001fff0c7819 */ /* 0x000fc80000011414 */
[----:B------:R-:W-:-:S04]  /*12e0*/  IADD3 R13, P0, PT, R20, R15, RZ ;  /* 0x0000000f140d7210 */ /* 0x000fc80007f1e0ff */
[----:B------:R-:W-:Y:S01]  /*12f0*/  LEA.HI.X.SX32 R16, R15, R12, 0x1, P0 ;  /* 0x0000000c0f107211 */ /* 0x000fe200000f0eff */
[----:B------:R-:W-:Y:S01]  /*1300*/  IMAD R15, R14, 0x1000, R43 ;  /* 0x000010000e0f7824 */ /* 0x000fe200078e022b */
[----:B------:R-:W-:-:S04]  /*1310*/  LEA R12, P0, R13, UR10, 0x1 ;  /* 0x0000000a0d0c7c11 */ /* 0x000fc8000f8008ff */
[----:B------:R-:W-:-:S05]  /*1320*/  LEA.HI.X R13, R13, UR11, R16, 0x1, P0 ;  /* 0x0000000b0d0d7c11 */ /* 0x000fca00080f0c10 */
[----:B------:R-:W-:Y:S01]  /*1330*/  @!PT LDS RZ, [RZ] ;  /* 0x00000000fffff984 */ /* 0x000fe20000000800 */
[----:B------:R-:W-:Y:S01]  /*1340*/  @!PT LDS RZ, [RZ] ;  /* 0x00000000fffff984 */ /* 0x000fe20000000800 */
[----:B------:R-:W-:Y:S01]  /*1350*/  @!PT LDS RZ, [RZ] ;  /* 0x00000000fffff984 */ /* 0x000fe20000000800 */
[----:B------:R1:W-:Y:S04]  /*1360*/  LDGSTS.E.BYPASS.128 [R15], desc[UR8][R12.64] ;  /* 0x000000000c0f7fae */ /* 0x0003e8000b981808 */
.L_x_7:
[----:B------:R-:W-:Y:S05]  /*1370*/  BSYNC.RECONVERGENT B0 ;  /* 0x0000000000007941 */ /* 0x000fea0003800200 */
.L_x_6:
[----:B------:R-:W0:Y:S02]  /*1380*/  LDGDEPBAR ;  /* 0x00000000000079af */ /* 0x000e240000000000 */
.L_x_5:
[----:B------:R-:W2:Y:S01]  /*1390*/  S2R R14, SR_LANEID ;  /* 0x00000000000e7919 */ /* 0x000ea20000000000 */
[----:B-1----:R-:W-:Y:S01]  /*13a0*/  VIADD R12, R42, 0x1 ;  /* 0x000000012a0c7836 */ /* 0x002fe20000000000 */
[----:B------:R-:W1:Y:S01]  /*13b0*/  S2UR UR7, SR_CgaCtaId ;  /* 0x00000000000779c3 */ /* 0x000e620000008800 */
[----:B------:R-:W-:Y:S01]  /*13c0*/  IMAD.SHL.U32 R44, R39, 0x4, RZ ;  /* 0x00000004272c7824 */ /* 0x000fe200078e00ff */
[----:B------:R-:W-:-:S04]  /*13d0*/  DEPBAR.LE SB0, 0x1 ;  /* 0x000080400000791a */ /* 0x000fc80000000000 */
[----:B------:R-:W-:Y:S01]  /*13e0*/  IMAD.HI.U32 R13, R12, -0x55555555, RZ ;  /* 0xaaaaaaab0c0d7827 */ /* 0x000fe200078e00ff */
[----:B------:R-:W-:Y:S01]  /*13f0*/  LOP3.LUT R44, R44, 0xe00, RZ, 0xc0, !PT ;  /* 0x00000e002c2c7812 */ /* 0x000fe200078ec0ff */
[----:B------:R-:W-:Y:S02]  /*1400*/  UMOV UR4, 0x400 ;  /* 0x0000040000047882 */ /* 0x000fe40000000000 */
[----:B------:R-:W-:Y:S01]  /*1410*/  IMAD.SHL.U32 R27, R39, 0x2, RZ ;  /* 0x00000002271b7824 */ /* 0x000fe200078e00ff */
[----:B------:R-:W-:-:S04]  /*1420*/  SHF.R.U32.HI R13, RZ, 0x1, R13 ;  /* 0x00000001ff0d7819 */ /* 0x000fc8000001160d */
[----:B------:R-:W-:Y:S01]  /*1430*/  LOP3.LUT R27, R27, 0xc0, RZ, 0xc0, !PT ;  /* 0x000000c01b1b7812 */ /* 0x000fe200078ec0ff */
[----:B------:R-:W-:Y:S01]  /*1440*/  IMAD R13, R13, -0x3, R12 ;  /* 0xfffffffd0d0d7824 */ /* 0x000fe200078e020c */
[----:B-1----:R-:W-:Y:S01]  /*1450*/  ULEA UR4, UR7, UR4, 0x18 ;  /* 0x0000000407047291 */ /* 0x002fe2000f8ec0ff */
[--C-:B--2---:R-:W-:Y:S02]  /*1460*/  SHF.R.U32.HI R12, RZ, 0x3, R14.reuse ;  /* 0x00000003ff0c7819 */ /* 0x104fe4000001160e */
[----:B------:R-:W-:Y:S02]  /*1470*/  LOP3.LUT R15, R14, 0x7, RZ, 0xc0, !PT ;  /* 0x000000070e0f7812 */ /* 0x000fe400078ec0ff */
[----:B------:R-:W-:Y:S01]  /*1480*/  SHF.R.U32.HI R14, RZ, 0x4, R14 ;  /* 0x00000004ff0e7819 */ /* 0x000fe2000001160e */
[----:B------:R-:W-:-:S04]  /*1490*/  IMAD.SHL.U32 R12, R12, 0x8, RZ ;  /* 0x000000080c0c7824 */ /* 0x000fc800078e00ff */
[----:B------:R-:W-:Y:S01]  /*14a0*/  IMAD.SHL.U32 R14, R14, 0x8, RZ ;  /* 0x000000080e0e7824 */ /* 0x000fe200078e00ff */
[----:B------:R-:W-:Y:S01]  /*14b0*/  LOP3.LUT R15, R12, 0x8, R15, 0xe2, !PT ;  /* 0x000000080c0f7812 */ /* 0x000fe200078ee20f */
[C---:B------:R-:W-:Y:S02]  /*14c0*/  IMAD R12, R13.reuse, 0x800, R44 ;  /* 0x000008000d0c7824 */ /* 0x040fe400078e022c */
[----:B------:R-:W-:Y:S02]  /*14d0*/  IMAD R13, R13, 0x1000, R27 ;  /* 0x000010000d0d7824 */ /* 0x000fe400078e021b */
[--C-:B------:R-:W-:Y:S01]  /*14e0*/  IMAD R17, R15, 0x10, R14.reuse ;  /* 0x000000100f117824 */ /* 0x100fe200078e020e */
[----:B------:R-:W-:Y:S01]  /*14f0*/  LEA R12, R12, UR4, 0x1 ;  /* 0x000000040c0c7c11 */ /* 0x000fe2000f8e08ff */
[----:B------:R-:W-:Y:S02]  /*1500*/  VIADD R13, R13, UR4 ;  /* 0x000000040d0d7c36 */ /* 0x000fe40008000000 */
[----:B------:R-:W-:-:S02]  /*1510*/  IMAD R15, R15, 0x80, R14 ;  /* 0x000000800f0f7824 */ /* 0x000fc400078e020e */
[C---:B------:R-:W-:Y:S02]  /*1520*/  VIADD R14, R13.reuse, 0x3000 ;  /* 0x000030000d0e7836 */ /* 0x040fe40000000000 */
[----:B------:R-:W-:Y:S02]  /*1530*/  VIADD R13, R13, 0x3020 ;  /* 0x000030200d0d7836 */ /* 0x000fe40000000000 */
[----:B------:R-:W-:Y:S02]  /*1540*/  IMAD.U32 R16, R17, 0x2, R12 ;  /* 0x0000000211107824 */ /* 0x000fe400078e000c */
[C---:B------:R-:W-:Y:S01]  /*1550*/  IMAD.U32 R20, R15.reuse, 0x2, R14 ;  /* 0x000000020f147824 */ /* 0x040fe200078e000e */
[----:B------:R-:W-:Y:S01]  /*1560*/  BAR.SYNC.DEFER_BLOCKING 0x0 ;  /* 0x0000000000007b1d */ /* 0x000fe20000010000 */
[----:B------:R-:W-:Y:S02]  /*1570*/  IMAD.U32 R13, R15, 0x2, R13 ;  /* 0x000000020f0d7824 */ /* 0x000fe400078e000d */
[----:B------:R-:W-:-:S04]  /*1580*/  VIADD R45, R12, 0x200 ;  /* 0x000002000c2d7836 */ /* 0x000fc80000000000 */
[----:B------:R-:W-:Y:S02]  /*1590*/  IMAD.U32 R45, R17, 0x2, R45 ;  /* 0x00000002112d7824 */ /* 0x000fe400078e002d */
[----:B------:R-:W-:Y:S04]  /*15a0*/  LDSM.16.M88.4 R16, [R16] ;  /* 0x000000001010783b */ /* 0x000fe80000000200 */
[----:B------:R-:W1:Y:S04]  /*15b0*/  LDSM.16.MT88.4 R20, [R20] ;  /* 0x000000001414783b */ /* 0x000e680000004200 */
[----:B------:R-:W2:Y:S01]  /*15c0*/  LDSM.16.MT88.4 R12, [R13] ;  /* 0x000000000d0c783b */ /* 0x000ea20000004200 */
[C---:B-1----:R-:W-:Y:S08]  /*15d0*/  HMMA.16816.F16 R32, R16.reuse, R20, R32 ;  /* 0x000000141020723c */ /* 0x042ff00000000820 */
[C---:B------:R-:W-:Y:S08]  /*15e0*/  HMMA.16816.F16 R2, R16.reuse, R22, R2 ;  /* 0x000000161002723c */ /* 0x040ff00000000802 */
[C---:B--2---:R-:W-:Y:S08]  /*15f0*/  HMMA.16816.F16 R4, R16.reuse, R12, R4 ;  /* 0x0000000c1004723c */ /* 0x044ff00000000804 */
[----:B------:R-:W-:Y:S01]  /*1600*/  HMMA.16816.F16 R6, R16, R14, R6 ;  /* 0x0000000e1006723c */ /* 0x000fe20000000806 */
[----:B------:R-:W1:Y:S07]  /*1610*/  LDSM.16.M88.4 R16, [R45] ;  /* 0x000000002d10783b */ /* 0x000e6e0000000200 */
[----:B-1----:R-:W-:Y:S01]  /*1620*/  HMMA.16816.F16 R10, R16, R22, R10 ;  /* 0x00000016100a723c */ /* 0x002fe2000000080a */
[----:B------:R-:W-:-:S05]  /*1630*/  VIADD R23, R42, 0x3 ;  /* 0x000000032a177836 */ /* 0x000fca0000000000 */
[----:B------:R-:W-:Y:S02]  /*1640*/  ISETP.GE.AND P0, PT, R23, UR6, PT ;  /* 0x0000000617007c0c */ /* 0x000fe4000bf06270 */
[C---:B------:R-:W-:Y:S08]  /*1650*/  HMMA.16816.F16 R8, R16.reuse, R20, R8 ;  /* 0x000000141008723c */ /* 0x040ff00000000808 */
[C---:B------:R-:W-:Y:S08]  /*1660*/  HMMA.16816.F16 R12, R16.reuse, R12, R28 ;  /* 0x0000000c100c723c */ /* 0x040ff0000000081c */
[----:B------:R-:W-:Y:S01]  /*1670*/  HMMA.16816.F16 R14, R16, R14, R24 ;  /* 0x0000000e100e723c */ /* 0x000fe20000000818 */
[----:B------:R-:W-:-:S04]  /*1680*/  NOP ;  /* 0x0000000000007918 */ /* 0x000fc80000000000 */
        /* <DEDUP_REMOVED lines=8> */
[----:B------:R-:W-:Y:S02]  /*1710*/  SHF.R.U32.HI R18, RZ, 0x1, R18 ;  /* 0x00000001ff127819 */ /* 0x000fe40000011612 */
[----:B------:R-:W-:Y:S01]  /*1720*/  LEA.HI R20, R39, R20, RZ, 0x1c ;  /* 0x0000001427147211 */ /* 0x000fe200078fe0ff */
[----:B------:R-:W-:Y:S02]  /*1730*/  VIADD R16, R21, 0x8 ;  /* 0x0000000815107836 */ /* 0x000fe40000000000 */
[----:B------:R-:W-:Y:S02]  /*1740*/  IMAD R18, R18, -0x3, R23 ;  /* 0xfffffffd12127824 */ /* 0x000fe400078e0217 */
[----:B------:R-:W-:Y:S01]  /*1750*/  IMAD.SHL.U32 R23, R39, 0x8, RZ ;  /* 0x0000000827177824 */ /* 0x000fe200078e00ff */
[----:B------:R-:W-:-:S04]  /*1760*/  ISETP.GT.AND P0, PT, R16, UR12, PT ;  /* 0x0000000c10007c0c */ /* 0x000fc8000bf04270 */
[----:B------:R-:W-:-:S13]  /*1770*/  ISETP.GE.OR P0, PT, R35, UR13, P0 ;  /* 0x0000000d23007c0c */ /* 0x000fda0008706670 */
[----:B------:R-:W2:Y:S01]  /*1780*/  @!P0 LDC.64 R16, c[0x0][0x380] ;  /* 0x0000e000ff108b82 */ /* 0x000ea20000000a00 */
[----:B------:R-:W-:-:S05]  /*1790*/  @!P0 IADD3 R21, P1, PT, R34, R21, RZ ;  /* 0x0000001522158210 */ /* 0x000fca0007f3e0ff */
[----:B------:R-:W-:Y:S01]  /*17a0*/  @!P0 IMAD.X R22, RZ, RZ, R0, P1 ;  /* 0x000000ffff168224 */ /* 0x000fe200008e0600 */
[----:B--2---:R-:W-:-:S04]  /*17b0*/  @!P0 LEA R16, P1, R21, R16, 0x1 ;  /* 0x0000001015108211 */ /* 0x004fc800078208ff */
[----:B------:R-:W-:Y:S01]  /*17c0*/  @!P0 LEA.HI.X R17, R21, R17, R22, 0x1, P1 ;  /* 0x0000001115118211 */ /* 0x000fe200008f0c16 */
[----:B------:R-:W-:Y:S01]  /*17d0*/  @!P0 IMAD R21, R18, 0x1000, R40 ;  /* 0x0000100012158824 */ /* 0x000fe200078e0228 */
[----:B------:R-:W-:-:S04]  /*17e0*/  LOP3.LUT R22, R23, 0x78, RZ, 0xc0, !PT ;  /* 0x0000007817167812 */ /* 0x000fc800078ec0ff */
[----:B------:R-:W-:Y:S01]  /*17f0*/  @!PT LDS RZ, [RZ] ;  /* 0x00000000fffff984 */ /* 0x000fe20000000800 */
[----:B------:R-:W-:Y:S01]  /*1800*/  @!PT LDS RZ, [RZ] ;  /* 0x00000000fffff984 */ /* 0x000fe20000000800 */
[----:B------:R-:W-:Y:S01]  /*1810*/  @!PT LDS RZ, [RZ] ;  /* 0x00000000fffff984 */ /* 0x000fe20000000800 */
[----:B------:R2:W-:Y:S01]  /*1820*/  @!P0 LDGSTS.E.BYPASS.128 [R21], desc[UR8][R16.64] ;  /* 0x0000000010158fae */ /* 0x0005e2000b981808 */
[----:B------:R-:W-:-:S04]  /*1830*/  IMAD.IADD R24, R37, 0x1, R22 ;  /* 0x0000000125187824 */ /* 0x000fc800078e0216 */
[----:B------:R-:W-:-:S05]  /*1840*/  VIADD R22, R24, 0x8 ;  /* 0x0000000818167836 */ /* 0x000fca0000000000 */
        /* <DEDUP_REMOVED lines=14> */
.L_x_10:
[----:B------:R-:W-:Y:S05]  /*1930*/  BSYNC.RECONVERGENT B0 ;  /* 0x0000000000007941 */ /* 0x000fea0003800200 */
.L_x_9:
[----:B------:R-:W0:Y:S02]  /*1940*/  LDGDEPBAR ;  /* 0x00000000000079af */ /* 0x000e240000000000 */
.L_x_8:
[----:B------:R-:W-:Y:S01]  /*1950*/  ISETP.NE.AND P0, PT, R26, UR5, PT ;  /* 0x000000051a007c0c */ /* 0x000fe2000bf05270 */
[----:B------:R-:W-:-:S12]  /*1960*/  IMAD.MOV.U32 R42, RZ, RZ, R26 ;  /* 0x000000ffff2a7224 */ /* 0x000fd800078e001a */
[----:B------:R-:W-:Y:S05]  /*1970*/  @P0 BRA `(.L_x_11) ;  /* 0xfffffff400640947 */ /* 0x000fea000383ffff */
[----:B------:R-:W-:-:S07]  /*1980*/  IMAD.U32 R42, RZ, RZ, UR5 ;  /* 0x00000005ff2a7e24 */ /* 0x000fce000f8e00ff */
.L_x_4:
[----:B------:R-:W-:-:S04]  /*1990*/  UISETP.LT.AND UP0, UPT, UR6, 0x1, UPT ;  /* 0x000000010600788c */ /* 0x000fc8000bf01270 */
[----:B------:R-:W-:-:S04]  /*19a0*/  USEL UR5, UR6, 0x1, !UP0 ;  /* 0x0000000106057887 */ /* 0x000fc8000c000000 */
[----:B------:R-:W-:-:S04]  /*19b0*/  ULOP3.LUT UR5, UR5, 0x1, URZ, 0xc0, !UPT ;  /* 0x0000000105057892 */ /* 0x000fc8000f8ec0ff */
[----:B------:R-:W-:-:S09]  /*19c0*/  UISETP.NE.U32.AND UP0, UPT, UR5, 0x1, UPT ;  /* 0x000000010500788c */ /* 0x000fd2000bf05070 */
[----:B------:R-:W-:Y:S05]  /*19d0*/  BRA.U UP0, `(.L_x_0) ;  /* 0x0000000500687547 */ /* 0x000fea000b800000 */
[----:B------:R-:W2:Y:S01]  /*19e0*/  S2R R18, SR_LANEID ;  /* 0x0000000000127919 */ /* 0x000ea20000000000 */
[----:B-1----:R-:W-:Y:S01]  /*19f0*/  IMAD.SHL.U32 R16, R39, 0x4, RZ ;  /* 0x0000000427107824 */ /* 0x002fe200078e00ff */
[----:B------:R-:W-:-:S04]  /*1a00*/  DEPBAR.LE SB0, 0x1 ;  /* 0x000080400000791a */ /* 0x000fc80000000000 */
[----:B------:R-:W-:Y:S01]  /*1a10*/  IMAD.SHL.U32 R20, R39, 0x2, RZ ;  /* 0x0000000227147824 */ /* 0x000fe200078e00ff */
[----:B------:R-:W-:Y:S01]  /*1a20*/  LOP3.LUT R16, R16, 0xe00, RZ, 0xc0, !PT ;  /* 0x00000e0010107812 */ /* 0x000fe200078ec0ff */
[----:B------:R-:W-:-:S03]  /*1a30*/  IMAD.HI.U32 R17, R42, 0x55555556, RZ ;  /* 0x555555562a117827 */ /* 0x000fc600078e00ff */
[----:B------:R-:W-:Y:S01]  /*1a40*/  LOP3.LUT R22, R20, 0xc0, RZ, 0xc0, !PT ;  /* 0x000000c014167812 */ /* 0x000fe200078ec0ff */
[----:B------:R-:W-:-:S04]  /*1a50*/  IMAD R17, R17, -0x3, R42 ;  /* 0xfffffffd11117824 */ /* 0x000fc800078e022a */
[C---:B------:R-:W-:Y:S02]  /*1a60*/  IMAD R16, R17.reuse, 0x800, R16 ;  /* 0x0000080011107824 */ /* 0x040fe400078e0210 */
[----:B------:R-:W-:-:S03]  /*1a70*/  IMAD R17, R17, 0x1000, R22 ;  /* 0x0000100011117824 */ /* 0x000fc600078e0216 */
[----:B------:R-:W-:Y:S02]  /*1a80*/  LEA R16, R16, UR4, 0x1 ;  /* 0x0000000410107c11 */ /* 0x000fe4000f8e08ff */
[--C-:B--2---:R-:W-:Y:S02]  /*1a90*/  SHF.R.U32.HI R19, RZ, 0x3, R18.reuse ;  /* 0x00000003ff137819 */ /* 0x104fe40000011612 */
[----:B------:R-:W-:Y:S02]  /*1aa0*/  LOP3.LUT R20, R18, 0x7, RZ, 0xc0, !PT ;  /* 0x0000000712147812 */ /* 0x000fe400078ec0ff */
[----:B------:R-:W-:Y:S01]  /*1ab0*/  SHF.R.U32.HI R18, RZ, 0x4, R18 ;  /* 0x00000004ff127819 */ /* 0x000fe20000011612 */
[----:B------:R-:W-:-:S05]  /*1ac0*/  IMAD.SHL.U32 R19, R19, 0x8, RZ ;  /* 0x0000000813137824 */ /* 0x000fca00078e00ff */
[----:B------:R-:W-:Y:S01]  /*1ad0*/  LOP3.LUT R20, R19, 0x8, R20, 0xe2, !PT ;  /* 0x0000000813147812 */ /* 0x000fe200078ee214 */
[----:B------:R-:W-:Y:S02]  /*1ae0*/  IMAD.SHL.U32 R19, R18, 0x8, RZ ;  /* 0x0000000812137824 */ /* 0x000fe400078e00ff */
[----:B------:R-:W-:Y:S02]  /*1af0*/  VIADD R18, R17, UR4 ;  /* 0x0000000411127c36 */ /* 0x000fe40008000000 */
[C-C-:B------:R-:W-:Y:S02]  /*1b00*/  IMAD R28, R20.reuse, 0x10, R19.reuse ;  /* 0x00000010141c7824 */ /* 0x140fe400078e0213 */
[----:B------:R-:W-:Y:S02]  /*1b10*/  IMAD R24, R20, 0x80, R19 ;  /* 0x0000008014187824 */ /* 0x000fe400078e0213 */
[C---:B------:R-:W-:Y:S02]  /*1b20*/  VIADD R19, R18.reuse, 0x3000 ;  /* 0x0000300012137836 */ /* 0x040fe40000000000 */
[----:B------:R-:W-:-:S02]  /*1b30*/  VIADD R18, R18, 0x3020 ;  /* 0x0000302012127836 */ /* 0x000fc40000000000 */
[----:B------:R-:W-:Y:S02]  /*1b40*/  VIADD R17, R16, 0x200 ;  /* 0x0000020010117836 */ /* 0x000fe40000000000 */
[----:B------:R-:W-:Y:S01]  /*1b50*/  IMAD.U32 R20, R24, 0x2, R19 ;  /* 0x0000000218147824 */ /* 0x000fe200078e0013 */
[----:B------:R-:W-:Y:S01]  /*1b60*/  BAR.SYNC.DEFER_BLOCKING 0x0 ;  /* 0x0000000000007b1d */ /* 0x000fe20000010000 */
[----:B------:R-:W-:Y:S02]  /*1b70*/  IMAD.U32 R16, R28, 0x2, R16 ;  /* 0x000000021c107824 */ /* 0x000fe400078e0010 */
[----:B------:R-:W-:Y:S02]  /*1b80*/  IMAD.U32 R24, R24, 0x2, R18 ;  /* 0x0000000218187824 */ /* 0x000fe400078e0012 */
[----:B------:R-:W-:Y:S02]  /*1b90*/  IMAD.U32 R28, R28, 0x2, R17 ;  /* 0x000000021c1c7824 */ /* 0x000fe400078e0011 */
[----:B------:R-:W-:Y:S04]  /*1ba0*/  LDSM.16.M88.4 R16, [R16] ;  /* 0x000000001010783b */ /* 0x000fe80000000200 */
[----:B------:R-:W1:Y:S04]  /*1bb0*/  LDSM.16.MT88.4 R20, [R20] ;  /* 0x000000001414783b */ /* 0x000e680000004200 */
[----:B------:R-:W2:Y:S04]  /*1bc0*/  LDSM.16.MT88.4 R24, [R24] ;  /* 0x000000001818783b */ /* 0x000ea80000004200 */
[----:B------:R-:W3:Y:S01]  /*1bd0*/  LDSM.16.M88.4 R28, [R28] ;  /* 0x000000001c1c783b */ /* 0x000ee20000000200 */
[C---:B-1----:R-:W-:Y:S08]  /*1be0*/  HMMA.16816.F16 R32, R16.reuse, R20, R32 ;  /* 0x000000141020723c */ /* 0x042ff00000000820 */
[C---:B------:R-:W-:Y:S08]  /*1bf0*/  HMMA.16816.F16 R2, R16.reuse, R22, R2 ;  /* 0x000000161002723c */ /* 0x040ff00000000802 */
[C---:B--2---:R-:W-:Y:S08]  /*1c00*/  HMMA.16816.F16 R4, R16.reuse, R24, R4 ;  /* 0x000000181004723c */ /* 0x044ff00000000804 */
[----:B------:R-:W-:Y:S01]  /*1c10*/  HMMA.16816.F16 R6, R16, R26, R6 ;  /* 0x0000001a1006723c */ /* 0x000fe20000000806 */
[----:B------:R-:W-:-:S05]  /*1c20*/  VIADD R19, R42, 0x2 ;  /* 0x000000022a137836 */ /* 0x000fca0000000000 */
[----:B------:R-:W-:Y:S02]  /*1c30*/  ISETP.GE.AND P0, PT, R19, UR6, PT ;  /* 0x0000000613007c0c */ /* 0x000fe4000bf06270 */
[C---:B---3--:R-:W-:Y:S08]  /*1c40*/  HMMA.16816.F16 R8, R28.reuse, R20, R8 ;  /* 0x000000141c08723c */ /* 0x048ff00000000808 */
        /* <DEDUP_REMOVED lines=8> */
[----:B------:R-:W1:Y:S01]  /*1cd0*/  LDCU UR4, c[0x0][0x3a0] ;  /* 0x00007400ff0477ac */ /* 0x000e620008000800 */
[C---:B------:R-:W-:Y:S01]  /*1ce0*/  IMAD.SHL.U32 R20, R19.reuse, 0x10, RZ ;  /* 0x0000001013147824 */ /* 0x040fe200078e00ff */
[----:B------:R-:W2:Y:S01]  /*1cf0*/  S2R R23, SR_TID.X ;  /* 0x0000000000177919 */ /* 0x000ea20000002100 */
[----:B------:R-:W-:Y:S01]  /*1d00*/  IMAD.HI.U32 R18, R19, 0x55555556, RZ ;  /* 0x5555555613127827 */ /* 0x000fe200078e00ff */
[----:B------:R-:W3:Y:S01]  /*1d10*/  LDCU UR5, c[0x0][0x398] ;  /* 0x00007300ff0577ac */ /* 0x000ee20008000800 */
[----:B------:R-:W4:Y:S02]  /*1d20*/  LDC R27, c[0x0][0x39c] ;  /* 0x0000e700ff1b7b82 */ /* 0x000f240000000800 */
[----:B------:R-:W-:Y:S02]  /*1d30*/  IMAD.IADD R41, R41, 0x1, R20 ;  /* 0x0000000129297824 */ /* 0x000fe400078e0214 */
[----:B------:R-:W-:Y:S02]  /*1d40*/  IMAD R21, R18, -0x3, R19 ;  /* 0xfffffffd12157824 */ /* 0x000fe400078e0213 */
[----:B------:R-:W-:-:S05]  /*1d50*/  VIADD R16, R41, 0x8 ;  /* 0x0000000829107836 */ /* 0x000fca0000000000 */
[----:B-1----:R-:W-:-:S04]  /*1d60*/  ISETP.GT.AND P0, PT, R16, UR4, PT ;  /* 0x0000000410007c0c */ /* 0x002fc8000bf04270 */
[----:B---3--:R-:W-:Y:S01]  /*1d70*/  ISETP.GE.OR P0, PT, R35, UR5, P0 ;  /* 0x0000000523007c0c */ /* 0x008fe20008706670 */
[----:B--2---:R-:W-:-:S12]  /*1d80*/  IMAD.SHL.U32 R18, R23, 0x8, RZ ;  /* 0x0000000817127824 */ /* 0x004fd800078e00ff */
[----:B------:R-:W1:Y:S01]  /*1d90*/  @!P0 LDC.64 R16, c[0x0][0x380] ;  /* 0x0000e000ff108b82 */ /* 0x000e620000000a00 */
[----:B------:R-:W-:Y:S01]  /*1da0*/  @!P0 IADD3 R34, P1, PT, R34, R41, RZ ;  /* 0x0000002922228210 */ /* 0x000fe20007f3e0ff */
[----:B------:R-:W-:Y:S01]  /*1db0*/  @!P0 IMAD R19, R21, 0x1000, R40 ;  /* 0x0000100015138824 */ /* 0x000fe200078e0228 */
[----:B------:R-:W-:Y:S02]  /*1dc0*/  LEA.HI R20, R23, R20, RZ, 0x1c ;  /* 0x0000001417147211 */ /* 0x000fe400078fe0ff */
[----:B------:R-:W-:Y:S01]  /*1dd0*/  LOP3.LUT R18, R18, 0x78, RZ, 0xc0, !PT ;  /* 0x0000007812127812 */ /* 0x000fe200078ec0ff */
[----:B------:R-:W-:-:S04]  /*1de0*/  @!P0 IMAD.X R0, RZ, RZ, R0, P1 ;  /* 0x000000ffff008224 */ /* 0x000fc800008e0600 */
[----:B------:R-:W-:Y:S01]  /*1df0*/  IMAD.IADD R25, R37, 0x1, R18 ;  /* 0x0000000125197824 */ /* 0x000fe200078e0212 */
[----:B-1----:R-:W-:-:S04]  /*1e00*/  @!P0 LEA R16, P1, R34, R16, 0x1 ;  /* 0x0000001022108211 */ /* 0x002fc800078208ff */
[----:B------:R-:W-:Y:S01]  /*1e10*/  @!P0 LEA.HI.X R17, R34, R17, R0, 0x1, P1 ;  /* 0x0000001122118211 */ /* 0x000fe200008f0c00 */
[----:B------:R-:W-:-:S04]  /*1e20*/  VIADD R0, R25, 0x8 ;  /* 0x0000000819007836 */ /* 0x000fc80000000000 */
[----:B------:R-:W-:Y:S01]  /*1e30*/  @!PT LDS RZ, [RZ] ;  /* 0x00000000fffff984 */ /* 0x000fe20000000800 */
[----:B------:R-:W-:Y:S01]  /*1e40*/  @!PT LDS RZ, [RZ] ;  /* 0x00000000fffff984 */ /* 0x000fe20000000800 */
[----:B------:R-:W-:Y:S01]  /*1e50*/  @!PT LDS RZ, [RZ] ;  /* 0x00000000fffff984 */ /* 0x000fe20000000800 */
[----:B------:R1:W-:Y:S01]  /*1e60*/  @!P0 LDGSTS.E.BYPASS.128 [R19], desc[UR8][R16.64] ;  /* 0x0000000010138fae */ /* 0x0003e2000b981808 */
[----:B----4-:R-:W-:-:S04]  /*1e70*/  ISETP.GT.AND P0, PT, R0, R27, PT ;  /* 0x0000001b0000720c */ /* 0x010fc80003f04270 */
[----:B------:R-:W-:-:S13]  /*1e80*/  ISETP.GE.OR P0, PT, R20, UR4, P0 ;  /* 0x0000000414007c0c */ /* 0x000fda0008706670 */
[----:B-1----:R-:W-:Y:S05]  /*1e90*/  @P0 BRA `(.L_x_13) ;  /* 0x0000000000300947 */ /* 0x002fea0003800000 */
[----:B------:R-:W1:Y:S01]  /*1ea0*/  LDCU.64 UR4, c[0x0][0x388] ;  /* 0x00007100ff0477ac */ /* 0x000e620008000a00 */
[----:B------:R-:W-:Y:S01]  /*1eb0*/  IMAD R0, R20, R27, RZ ;  /* 0x0000001b14007224 */ /* 0x000fe200078e02ff */
[----:B------:R-:W-:Y:S01]  /*1ec0*/  SHF.R.S32.HI R17, RZ, 0x1f, R25 ;  /* 0x0000001fff117819 */ /* 0x000fe20000011419 */
[----:B------:R-:W-:-:S03]  /*1ed0*/  IMAD R19, R21, 0x1000, R38 ;  /* 0x0000100015137824 */ /* 0x000fc600078e0226 */
[----:B------:R-:W-:-:S04]  /*1ee0*/  IADD3 R18, P0, PT, R25, R0, RZ ;  /* 0x0000000019127210 */ /* 0x000fc80007f1e0ff */
[----:B------:R-:W-:Y:S02]  /*1ef0*/  LEA.HI.X.SX32 R17, R0, R17, 0x1, P0 ;  /* 0x0000001100117211 */ /* 0x000fe400000f0eff */
[----:B-1----:R-:W-:-:S04]  /*1f00*/  LEA R16, P0, R18, UR4, 0x1 ;  /* 0x0000000412107c11 */ /* 0x002fc8000f8008ff */
[----:B------:R-:W-:-:S05]  /*1f10*/  LEA.HI.X R17, R18, UR5, R17, 0x1, P0 ;  /* 0x0000000512117c11 */ /* 0x000fca00080f0c11 */
[----:B------:R-:W-:Y:S01]  /*1f20*/  @!PT LDS RZ, [RZ] ;  /* 0x00000000fffff984 */ /* 0x000fe20000000800 */
[----:B------:R-:W-:Y:S01]  /*1f30*/  @!PT LDS RZ, [RZ] ;  /* 0x00000000fffff984 */ /* 0x000fe20000000800 */
[----:B------:R-:W-:Y:S01]  /*1f40*/  @!PT LDS RZ, [RZ] ;  /* 0x00000000fffff984 */ /* 0x000fe20000000800 */
[----:B------:R1:W-:Y:S04]  /*1f50*/  LDGSTS.E.BYPASS.128 [R19+0x3000], desc[UR8][R16.64] ;  /* 0x0300000010137fae */ /* 0x0003e8000b981808 */
.L_x_13:
[----:B------:R-:W-:Y:S05]  /*1f60*/  BSYNC.RECONVERGENT B0 ;  /* 0x0000000000007941 */ /* 0x000fea0003800200 */
.L_x_12:
[----:B------:R-:W0:Y:S02]  /*1f70*/  LDGDEPBAR ;  /* 0x00000000000079af */ /* 0x000e240000000000 */
.L_x_0:
[----:B------:R-:W3:Y:S01]  /*1f80*/  S2R R0, SR_TID.X ;  /* 0x0000000000007919 */ /* 0x000ee20000002100 */
[----:B-1----:R-:W1:Y:S01]  /*1f90*/  LDC.64 R16, c[0x0][0x398] ;  /* 0x0000e600ff107b82 */ /* 0x002e620000000a00 */
[--C-:B---3--:R-:W-:Y:S02]  /*1fa0*/  SHF.R.U32.HI R18, RZ, 0x5, R0.reuse ;  /* 0x00000005ff127819 */ /* 0x108fe40000011600 */
[----:B------:R-:W-:-:S03]  /*1fb0*/  SHF.R.U32.HI R0, RZ, 0x2, R0 ;  /* 0x00000002ff007819 */ /* 0x000fc60000011600 */
[----:B------:R-:W-:Y:S01]  /*1fc0*/  IMAD.SHL.U32 R18, R18, 0x20, RZ ;  /* 0x0000002012127824 */ /* 0x000fe200078e00ff */
[----:B------:R-:W-:-:S04]  /*1fd0*/  LOP3.LUT R21, R0, 0xe0, RZ, 0xc0, !PT ;  /* 0x000000e000157812 */ /* 0x000fc800078ec0ff */
[----:B------:R-:W-:Y:S01]  /*1fe0*/  LOP3.LUT R0, R18, 0x60, RZ, 0xc0, !PT ;  /* 0x0000006012007812 */ /* 0x000fe200078ec0ff */
[----:B------:R-:W-:Y:S01]  /*1ff0*/  IMAD.IADD R21, R36, 0x1, R21 ;  /* 0x0000000124157824 */ /* 0x000fe200078e0215 */
[----:B------:R-:W3:Y:S03]  /*2000*/  LDC.64 R18, c[0x0][0x390] ;  /* 0x0000e400ff127b82 */ /* 0x000ee60000000a00 */
[----:B------:R-:W-:Y:S02]  /*2010*/  IMAD.IADD R20, R37, 0x1, R0 ;  /* 0x0000000125147824 */ /* 0x000fe400078e0200 */
[CC--:B-1----:R-:W-:Y:S02]  /*2020*/  IMAD R22, R21.reuse, R17.reuse, RZ ;  /* 0x0000001115167224 */ /* 0x0c2fe400078e02ff */
[C---:B------:R-:W-:Y:S01]  /*2030*/  VIADD R0, R20.reuse, 0x10 ;  /* 0x0000001014007836 */ /* 0x040fe20000000000 */
[----:B------:R-:W-:Y:S01]  /*2040*/  ISETP.GE.AND P0, PT, R20, R17, PT ;  /* 0x000000111400720c */ /* 0x000fe20003f06270 */
[----:B------:R-:W-:Y:S01]  /*2050*/  VIADD R25, R21, 0x10 ;  /* 0x0000001015197836 */ /* 0x000fe20000000000 */
[----:B------:R-:W-:-:S02]  /*2060*/  SHF.R.S32.HI R23, RZ, 0x1f, R20 ;  /* 0x0000001fff177819 */ /* 0x000fc40000011414 */
[----:B------:R-:W-:Y:S01]  /*2070*/  ISETP.GE.AND P1, PT, R0, R17, PT ;  /* 0x000000110000720c */ /* 0x000fe20003f26270 */
[----:B------:R-:W-:Y:S01]  /*2080*/  IMAD R0, R17, 0x10, R22 ;  /* 0x0000001011007824 */ /* 0x000fe200078e0216 */
[CC--:B------:R-:W-:Y:S02]  /*2090*/  ISETP.GE.OR P3, PT, R21.reuse, R16.reuse, P0 ;  /* 0x000000101500720c */ /* 0x0c0fe40000766670 */
[----:B------:R-:W-:Y:S02]  /*20a0*/  ISETP.GE.OR P2, PT, R21, R16, P1 ;  /* 0x000000101500720c */ /* 0x000fe40000f46670 */
[C---:B------:R-:W-:Y:S02]  /*20b0*/  IADD3 R21, P4, PT, R20.reuse, R22, RZ ;  /* 0x0000001614157210 */ /* 0x040fe40007f9e0ff */
[----:B------:R-:W-:Y:S02]  /*20c0*/  IADD3 R20, P5, PT, R20, R0, RZ ;  /* 0x0000000014147210 */ /* 0x000fe40007fbe0ff */
[----:B------:R-:W-:-:S02]  /*20d0*/  ISETP.GE.OR P0, PT, R25, R16, P0 ;  /* 0x000000101900720c */ /* 0x000fc40000706670 */
[----:B------:R-:W-:Y:S02]  /*20e0*/  ISETP.GE.OR P1, PT, R25, R16, P1 ;  /* 0x000000101900720c */ /* 0x000fe40000f26670 */
[-C--:B------:R-:W-:Y:S02]  /*20f0*/  LEA.HI.X.SX32 R22, R22, R23.reuse, 0x1, P4 ;  /* 0x0000001716167211 */ /* 0x080fe400020f0eff */
[----:B------:R-:W-:Y:S02]  /*2100*/  LEA.HI.X.SX32 R0, R0, R23, 0x1, P5 ;  /* 0x0000001700007211 */ /* 0x000fe400028f0eff */
[CC--:B---3--:R-:W-:Y:S02]  /*2110*/  LEA R16, P5, R20.reuse, R18.reuse, 0x1 ;  /* 0x0000001214107211 */ /* 0x0c8fe400078a08ff */
[----:B------:R-:W-:Y:S02]  /*2120*/  LEA R25, P4, R21, R18, 0x1 ;  /* 0x0000001215197211 */ /* 0x000fe400078808ff */
[----:B------:R-:W-:-:S02]  /*2130*/  LEA.HI.X R0, R20, R19, R0, 0x1, P5 ;  /* 0x0000001314007211 */ /* 0x000fc400028f0c00 */
[----:B------:R-:W-:Y:S01]  /*2140*/  LEA.HI.X R27, R21, R19, R22, 0x1, P4 ;  /* 0x00000013151b7211 */ /* 0x000fe200020f0c16 */
[----:B------:R-:W-:Y:S08]  /*2150*/  @P3 BRA `(.L_x_14) ;  /* 0x0000000000383947 */ /* 0x000ff00003800000 */
[----:B------:R-:W1:Y:S01]  /*2160*/  S2R R21, SR_LANEID ;  /* 0x0000000000157919 */ /* 0x000e620000000000 */
[----:B------:R-:W-:Y:S01]  /*2170*/  SHF.R.U32.HI R23, RZ, 0x1, R17 ;  /* 0x00000001ff177819 */ /* 0x000fe20000011611 */
[----:B------:R-:W-:Y:S01]  /*2180*/  IMAD.MOV.U32 R19, RZ, RZ, RZ ;  /* 0x000000ffff137224 */ /* 0x000fe200078e00ff */
[----:B------:R-:W-:Y:S05]  /*2190*/  WARPSYNC.ALL ;  /* 0x0000000000007948 */ /* 0x000fea0003800000 */
[----:B-1----:R-:W-:Y:S02]  /*21a0*/  LOP3.LUT R18, R21, 0x3, RZ, 0xc0, !PT ;  /* 0x0000000315127812 */ /* 0x002fe400078ec0ff */
[----:B------:R-:W-:-:S05]  /*21b0*/  SHF.R.U32.HI R21, RZ, 0x2, R21 ;  /* 0x00000002ff157819 */ /* 0x000fca0000011615 */
[----:B------:R-:W-:-:S03]  /*21c0*/  IMAD.WIDE.U32 R18, R21, R23, R18 ;  /* 0x0000001715127225 */ /* 0x000fc600078e0012 */
[----:B------:R-:W-:-:S04]  /*21d0*/  LEA R20, P3, R18, R25, 0x2 ;  /* 0x0000001912147211 */ /* 0x000fc800078610ff */
[----:B------:R-:W-:-:S03]  /*21e0*/  LEA.HI.X R21, R18, R27, R19, 0x2, P3 ;  /* 0x0000001b12157211 */ /* 0x000fc600018f1413 */
[----:B------:R-:W-:Y:S02]  /*21f0*/  IMAD.WIDE.U32 R18, R23, 0x20, R20 ;  /* 0x0000002017127825 */ /* 0x000fe400078e0014 */
[----:B--2---:R1:W-:Y:S04]  /*2200*/  STG.E desc[UR8][R20.64], R32 ;  /* 0x0000002014007986 */ /* 0x0043e8000c101908 */
[----:B------:R1:W-:Y:S04]  /*2210*/  STG.E desc[UR8][R18.64], R33 ;  /* 0x0000002112007986 */ /* 0x0003e8000c101908 */
[----:B------:R1:W-:Y:S04]  /*2220*/  STG.E desc[UR8][R20.64+0x10], R2 ;  /* 0x0000100214007986 */ /* 0x0003e8000c101908 */
[----:B------:R1:W-:Y:S02]  /*2230*/  STG.E desc[UR8][R18.64+0x10], R3 ;  /* 0x0000100312007986 */ /* 0x0003e4000c101908 */
.L_x_14:
[----:B------:R-:W-:Y:S05]  /*2240*/  @P2 BRA `(.L_x_15) ;  /* 0x0000000000382947 */ /* 0x000fea0003800000 */
[----:B-1----:R-:W1:Y:S01]  /*2250*/  S2R R3, SR_LANEID ;  /* 0x0000000000037919 */ /* 0x002e620000000000 */
[----:B------:R-:W-:Y:S01]  /*2260*/  SHF.R.U32.HI R21, RZ, 0x1, R17 ;  /* 0x00000001ff157819 */ /* 0x000fe20000011611 */
[----:B------:R-:W-:Y:S05]  /*2270*/  WARPSYNC.ALL ;  /* 0x0000000000007948 */ /* 0x000fea0003800000 */
[----:B-1----:R-:W-:Y:S02]  /*2280*/  LOP3.LUT R2, R3, 0x3, RZ, 0xc0, !PT ;  /* 0x0000000303027812 */ /* 0x002fe400078ec0ff */
[----:B------:R-:W-:Y:S01]  /*2290*/  SHF.R.U32.HI R19, RZ, 0x2, R3 ;  /* 0x00000002ff137819 */ /* 0x000fe20000011603 */
[----:B------:R-:W-:-:S04]  /*22a0*/  IMAD.MOV.U32 R3, RZ, RZ, RZ ;  /* 0x000000ffff037224 */ /* 0x000fc800078e00ff */
        /* <DEDUP_REMOVED lines=8> */
.L_x_15:
[----:B------:R-:W-:Y:S05]  /*2330*/  @P0 BRA `(.L_x_16) ;  /* 0x0000000000380947 */ /* 0x000fea0003800000 */
[----:B-1-3--:R-:W1:Y:S01]  /*2340*/  S2R R3, SR_LANEID ;  /* 0x0000000000037919 */ /* 0x00ae620000000000 */
        /* <DEDUP_REMOVED lines=13> */
.L_x_16:
[----:B--2---:R-:W-:Y:S05]  /*2420*/  @P1 EXIT ;  /* 0x000000000000194d */ /* 0x004fea0003800000 */
[----:B-1-34-:R-:W1:Y:S01]  /*2430*/  S2R R3, SR_LANEID ;  /* 0x0000000000037919 */ /* 0x01ae620000000000 */
        /* <DEDUP_REMOVED lines=9> */
[----:B------:R-:W-:Y:S04]  /*24d0*/  STG.E desc[UR8][R16.64+0x20], R12 ;  /* 0x0000200c10007986 */ /* 0x000fe8000c101908 */
[----:B------:R-:W-:Y:S04]  /*24e0*/  STG.E desc[UR8][R2.64+0x20], R13 ;  /* 0x0000200d02007986 */ /* 0x000fe8000c101908 */
[----:B------:R-:W-:Y:S04]  /*24f0*/  STG.E desc[UR8][R16.64+0x30], R14 ;  /* 0x0000300e10007986 */ /* 0x000fe8000c101908 */
[----:B------:R-:W-:Y:S01]  /*2500*/  STG.E desc[UR8][R2.64+0x30], R15 ;  /* 0x0000300f02007986 */ /* 0x000fe2000c101908 */
[----:B------:R-:W-:Y:S05]  /*2510*/  EXIT ;  /* 0x000000000000794d */ /* 0x000fea0003800000 */
.L_x_17:
[----:B------:R-:W-:-:S00]  /*2520*/  BRA `(.L_x_17) ;  /* 0xfffffffc00fc7947 */ /* 0x000fc0000383ffff */
[----:B------:R-:W-:-:S00]  /*2530*/  NOP ;  /* 0x0000000000007918 */ /* 0x000fc00000000000 */
        /* <DEDUP_REMOVED lines=12> */
.L_x_36:


//--------------------- .text._Z13gemm_profiledILb0EEvPK6__halfS2_PS0_iiii --------------------------
	.section	.text._Z13gemm_profiledILb0EEvPK6__halfS2_PS0_iiii,"ax",@progbits
	.align	128
        .global         _Z13gemm_profiledILb0EEvPK6__halfS2_PS0_iiii
        .type           _Z13gemm_profiledILb0EEvPK6__halfS2_PS0_iiii,@function
        .size           _Z13gemm_profiledILb0EEvPK6__halfS2_PS0_iiii,(.L_x_37 - _Z13gemm_profiledILb0EEvPK6__halfS2_PS0_iiii)
        .other          _Z13gemm_profiledILb0EEvPK6__halfS2_PS0_iiii,@"STO_CUDA_ENTRY STV_DEFAULT"
_Z13gemm_profiledILb0EEvPK6__halfS2_PS0_iiii:
.text._Z13gemm_profiledILb0EEvPK6__halfS2_PS0_iiii:
[----:B------:R-:W-:Y:S08]  /*0000*/  LDC R1, c[0x0][0x37c] ;  /* 0x0000df00ff017b82 */ /* 0x000ff00000000800 */
[----:B------:R-:W1:Y:S08]  /*0010*/  S2UR UR5, SR_CTAID.Y ;  /* 0x00000000000579c3 */ /* 0x000e700000002600 */
[----:B------:R-:W2:Y:S08]  /*0020*/  S2UR UR4, SR_CTAID.X ;  /* 0x00000000000479c3 */ /* 0x000eb00000002500 */
[----:B------:R-:W3:Y:S01]  /*0030*/  LDC.64 R16, c[0x0][0x398] ;  /* 0x0000e600ff107b82 */ /* 0x000ee20000000a00 */
[----:B-1----:R-:W-:-:S02]  /*0040*/  USHF.L.U32 UR5, UR5, 0x7, URZ ;  /* 0x0000000705057899 */ /* 0x002fc400080006ff */
[----:B--2---:R-:W-:-:S04]  /*0050*/  USHF.L.U32 UR4, UR4, 0x7, URZ ;  /* 0x0000000704047899 */ /* 0x004fc800080006ff */
[----:B---3--:R-:W-:-:S04]  /*0060*/  ISETP.LE.AND P0, PT, R16, UR5, PT ;  /* 0x0000000510007c0c */ /* 0x008fc8000bf03270 */
[----:B------:R-:W-:-:S13]  /*0070*/  ISETP.LE.OR P0, PT, R17, UR4, P0 ;  /* 0x0000000411007c0c */ /* 0x000fda0008703670 */
        /* <DEDUP_REMOVED lines=15> */
[----:B------:R-:W-:Y:S01]  /*0170*/  UMOV UR6, 0x400 ;  /* 0x0000040000067882 */ /* 0x000fe20000000000 */
[----:B------:R-:W-:Y:S02]  /*0180*/  UISETP.GE.U32.AND UP0, UPT, UR9, 0x11, UPT ;  /* 0x000000110900788c */ /* 0x000fe4000bf06070 */
[----:B---3--:R-:W-:Y:S02]  /*0190*/  ULEA UR6, UR7, UR6, 0x18 ;  /* 0x0000000607067291 */ /* 0x008fe4000f8ec0ff */
[----:B------:R-:W-:-:S04]  /*01a0*/  UIADD3 UR7, UPT, UPT, UR9, 0xf, URZ ;  /* 0x0000000f09077890 */ /* 0x000fc8000fffe0ff */
[----:B------:R-:W-:Y:S01]  /*01b0*/  USHF.R.S32.HI UR8, URZ, 0x1f, UR7 ;  /* 0x0000001fff087899 */ /* 0x000fe20008011407 */
[C---:B-1----:R-:W-:Y:S01]  /*01c0*/  IMAD.SHL.U32 R5, R0.reuse, 0x8, RZ ;  /* 0x0000000800057824 */ /* 0x042fe200078e00ff */
[C---:B------:R-:W-:Y:S01]  /*01d0*/  LEA.HI R39, R0.reuse, UR5, RZ, 0x1f ;  /* 0x0000000500277c11 */ /* 0x040fe2000f8ff8ff */
[C---:B------:R-:W-:Y:S01]  /*01e0*/  IMAD.SHL.U32 R4, R0.reuse, 0x10, RZ ;  /* 0x0000001000047824 */ /* 0x040fe200078e00ff */
[----:B------:R-:W-:Y:S01]  /*01f0*/  ISETP.GE.U32.AND P2, PT, R0, 0x100, PT ;  /* 0x000001000000780c */ /* 0x000fe20003f46070 */
[----:B------:R-:W-:Y:S01]  /*0200*/  ULEA.HI UR8, UR8, UR7, URZ, 0x4 ;  /* 0x0000000708087291 */ /* 0x000fe2000f8f20ff */
[C---:B------:R-:W-:Y:S02]  /*0210*/  LOP3.LUT R38, R5.reuse, 0x8, RZ, 0xc0, !PT ;  /* 0x0000000805267812 */ /* 0x040fe400078ec0ff */
[C---:B------:R-:W-:Y:S01]  /*0220*/  LOP3.LUT R2, R5.reuse, 0x78, RZ, 0xc0, !PT ;  /* 0x0000007805027812 */ /* 0x040fe200078ec0ff */
[----:B------:R-:W-:Y:S01]  /*0230*/  USHF.R.S32.HI UR8, URZ, 0x4, UR8 ;  /* 0x00000004ff087899 */ /* 0x000fe20008011408 */
[----:B------:R-:W-:Y:S01]  /*0240*/  SHF.R.U32.HI R6, RZ, 0x4, R0 ;  /* 0x00000004ff067819 */ /* 0x000fe20000011600 */
[----:B------:R-:W-:Y:S01]  /*0250*/  VIADD R3, R38, 0x8 ;  /* 0x0000000826037836 */ /* 0x000fe20000000000 */
[----:B------:R-:W-:Y:S01]  /*0260*/  LOP3.LUT R37, R4, 0xff0, RZ, 0xc0, !PT ;  /* 0x00000ff004257812 */ /* 0x000fe200078ec0ff */
[----:B------:R-:W-:Y:S01]  /*0270*/  VIADD R7, R2, UR4 ;  /* 0x0000000402077c36 */ /* 0x000fe20008000000 */
[----:B------:R-:W-:-:S02]  /*0280*/  LOP3.LUT R36, R5, 0x7f8, RZ, 0xc0, !PT ;  /* 0x000007f805247812 */ /* 0x000fc400078ec0ff */
[----:B------:R-:W-:Y:S01]  /*0290*/  ISETP.GT.U32.AND P0, PT, R3, UR9, PT ;  /* 0x0000000903007c0c */ /* 0x000fe2000bf04070 */
[----:B------:R-:W-:Y:S01]  /*02a0*/  VIADD R8, R7, 0x8 ;  /* 0x0000000807087836 */ /* 0x000fe20000000000 */
[----:B------:R-:W-:Y:S01]  /*02b0*/  LEA R36, R36, UR6, 0x1 ;  /* 0x0000000624247c11 */ /* 0x000fe2000f8e08ff */
[----:B------:R-:W-:Y:S01]  /*02c0*/  VIADD R37, R37, UR6 ;  /* 0x0000000625257c36 */ /* 0x000fe20008000000 */
[----:B------:R-:W-:Y:S02]  /*02d0*/  ISETP.GE.U32.OR P1, PT, R39, R16, P0 ;  /* 0x000000102700720c */ /* 0x000fe40000726470 */
[----:B------:R-:W-:Y:S01]  /*02e0*/  ISETP.LT.U32.AND P0, PT, R6, UR9, !P2 ;  /* 0x0000000906007c0c */ /* 0x000fe2000d701070 */
[----:B------:R-:W-:Y:S01]  /*02f0*/  VIADD R43, R36, 0x3000 ;  /* 0x00003000242b7836 */ /* 0x000fe20000000000 */
[----:B------:R-:W-:Y:S02]  /*0300*/  ISETP.GE.U32.OR P1, PT, R0, 0x100, P1 ;  /* 0x000001000000780c */ /* 0x000fe40000f26470 */
[----:B------:R-:W-:-:S11]  /*0310*/  ISETP.LE.U32.AND P0, PT, R8, R17, P0 ;  /* 0x000000110800720c */ /* 0x000fd60000703070 */
[----:B------:R-:W1:Y:S01]  /*0320*/  @!P1 LDC.64 R2, c[0x0][0x380] ;  /* 0x0000e000ff029b82 */ /* 0x000e620000000a00 */
[----:B------:R-:W-:Y:S02]  /*0330*/  @!P1 IMAD R9, R39, UR9, R38 ;  /* 0x0000000927099c24 */ /* 0x000fe4000f8e0226 */
[----:B------:R-:W-:-:S05]  /*0340*/  @P0 IMAD R10, R6, R17, RZ ;  /* 0x00000011060a0224 */ /* 0x000fca00078e02ff */
[----:B------:R-:W3:Y:S01]  /*0350*/  @P0 LDC.64 R12, c[0x0][0x388] ;  /* 0x0000e200ff0c0b82 */ /* 0x000ee20000000a00 */
[----:B------:R-:W-:Y:S01]  /*0360*/  @P0 IADD3 R10, P2, PT, R10, R7, RZ ;  /* 0x000000070a0a0210 */ /* 0x000fe20007f5e0ff */
[----:B-1----:R-:W-:-:S04]  /*0370*/  @!P1 IMAD.WIDE.U32 R2, R9, 0x2, R2 ;  /* 0x0000000209029825 */ /* 0x002fc800078e0002 */
[----:B------:R-:W-:Y:S01]  /*0380*/  @P0 IMAD.X R9, RZ, RZ, RZ, P2 ;  /* 0x000000ffff090224 */ /* 0x000fe200010e06ff */
[----:B------:R-:W-:Y:S01]  /*0390*/  @!PT LDS RZ, [RZ] ;  /* 0x00000000fffff984 */ /* 0x000fe20000000800 */
[----:B------:R-:W-:Y:S01]  /*03a0*/  @!PT LDS RZ, [RZ] ;  /* 0x00000000fffff984 */ /* 0x000fe20000000800 */
[----:B------:R-:W-:Y:S01]  /*03b0*/  @!PT LDS RZ, [RZ] ;  /* 0x00000000fffff984 */ /* 0x000fe20000000800 */
[----:B--2---:R1:W-:Y:S01]  /*03c0*/  @!P1 LDGSTS.E.BYPASS.128 [R37], desc[UR10][R2.64] ;  /* 0x0000000002259fae */ /* 0x0043e2000b98180a */
[----:B---3--:R-:W-:-:S04]  /*03d0*/  @P0 LEA R4, P2, R10, R12, 0x1 ;  /* 0x0000000c0a040211 */ /* 0x008fc800078408ff */
[----:B------:R-:W-:-:S05]  /*03e0*/  @P0 LEA.HI.X R5, R10, R13, R9, 0x1, P2 ;  /* 0x0000000d0a050211 */ /* 0x000fca00010f0c09 */
[----:B------:R1:W-:Y:S04]  /*03f0*/  @P0 LDGSTS.E.BYPASS.128 [R36+0x3000], desc[UR10][R4.64] ;  /* 0x0300000004240fae */ /* 0x0003e8000b98180a */
[----:B------:R-:W0:Y:S01]  /*0400*/  LDGDEPBAR ;  /* 0x00000000000079af */ /* 0x000e220000000000 */
[----:B------:R-:W-:Y:S05]  /*0410*/  BRA.U !UP0, `(.L_x_19) ;  /* 0x0000000108647547 */ /* 0x000fea000b800000 */
[----:B------:R-:W-:Y:S01]  /*0420*/  ISETP.GT.U32.AND P0, PT, R0, 0xff, PT ;  /* 0x000000ff0000780c */ /* 0x000fe20003f04070 */
[----:B------:R-:W-:-:S12]  /*0430*/  BSSY.RECONVERGENT B0, `(.L_x_20) ;  /* 0x0000016000007945 */ /* 0x000fd80003800200 */
[----:B------:R-:W-:Y:S05]  /*0440*/  @P0 BRA `(.L_x_21) ;  /* 0x0000000000500947 */ /* 0x000fea0003800000 */
[----:B-1----:R-:W-:Y:S01]  /*0450*/  VIADD R2, R38, 0x18 ;  /* 0x0000001826027836 */ /* 0x002fe20000000000 */
[----:B------:R-:W-:Y:S01]  /*0460*/  ISETP.GT.U32.AND P1, PT, R8, R17, PT ;  /* 0x000000110800720c */ /* 0x000fe20003f24070 */
[----:B------:R-:W-:-:S03]  /*0470*/  VIADD R6, R6, 0x10 ;  /* 0x0000001006067836 */ /* 0x000fc60000000000 */
[----:B------:R-:W-:Y:S02]  /*0480*/  ISETP.GT.U32.AND P0, PT, R2, UR9, PT ;  /* 0x0000000902007c0c */ /* 0x000fe4000bf04070 */
[----:B------:R-:W-:Y:S02]  /*0490*/  ISETP.GE.U32.OR P1, PT, R6, UR9, P1 ;  /* 0x0000000906007c0c */ /* 0x000fe40008f26470 */
[----:B------:R-:W-:-:S11]  /*04a0*/  ISETP.GE.U32.OR P0, PT, R39, R16, P0 ;  /* 0x000000102700720c */ /* 0x000fd60000706470 */
[----:B------:R-:W1:Y:S01]  /*04b0*/  @!P1 LDC.64 R8, c[0x0][0x388] ;  /* 0x0000e200ff089b82 */ /* 0x000e620000000a00 */
[----:B------:R-:W-:Y:S02]  /*04c0*/  @!P1 IMAD R6, R6, R17, RZ ;  /* 0x0000001106069224 */ /* 0x000fe400078e02ff */
[----:B------:R-:W-:-:S03]  /*04d0*/  @!P0 IMAD R3, R39, UR9, R38 ;  /* 0x0000000927038c24 */ /* 0x000fc6000f8e0226 */
[----:B------:R-:W-:Y:S02]  /*04e0*/  @!P1 IADD3 R7, P2, PT, R6, R7, RZ ;  /* 0x0000000706079210 */ /* 0x000fe40007f5e0ff */
[----:B------:R-:W2:Y:S03]  /*04f0*/  @!P0 LDC.64 R4, c[0x0][0x380] ;  /* 0x0000e000ff048b82 */ /* 0x000ea60000000a00 */
[----:B------:R-:W-:Y:S01]  /*0500*/  @!P1 IMAD.X R6, RZ, RZ, RZ, P2 ;  /* 0x000000ffff069224 */ /* 0x000fe200010e06ff */
[----:B-1----:R-:W-:Y:S01]  /*0510*/  @!P1 LEA R2, P2, R7, R8, 0x1 ;  /* 0x0000000807029211 */ /* 0x002fe200078408ff */
[----:B--2---:R-:W-:-:S03]  /*0520*/  @!P0 IMAD.WIDE.U32 R4, R3, 0x2, R4 ;  /* 0x0000000203048825 */ /* 0x004fc600078e0004 */
[----:B------:R-:W-:Y:S02]  /*0530*/  @!P1 LEA.HI.X R3, R7, R9, R6, 0x1, P2 ;  /* 0x0000000907039211 */ /* 0x000fe400010f0c06 */
[----:B------:R-:W-:Y:S01]  /*0540*/  @!PT LDS RZ, [RZ] ;  /* 0x00000000fffff984 */ /* 0x000fe20000000800 */
[----:B------:R-:W-:Y:S01]  /*0550*/  @!PT LDS RZ, [RZ] ;  /* 0x00000000fffff984 */ /* 0x000fe20000000800 */
[----:B------:R-:W-:Y:S01]  /*0560*/  @!PT LDS RZ, [RZ] ;  /* 0x00000000fffff984 */ /* 0x000fe20000000800 */
[----:B------:R2:W-:Y:S04]  /*0570*/  @!P0 LDGSTS.E.BYPASS.128 [R37+0x1000], desc[UR10][R4.64+0x20] ;  /* 0x0100002004258fae */ /* 0x0005e8000b98180a */
[----:B------:R2:W-:Y:S03]  /*0580*/  @!P1 LDGSTS.E.BYPASS.128 [R36+0x4000], desc[UR10][R2.64] ;  /* 0x0400000002249fae */ /* 0x0005e6000b98180a */
.L_x_21:
[----:B------:R-:W-:Y:S05]  /*0590*/  BSYNC.RECONVERGENT B0 ;  /* 0x0000000000007941 */ /* 0x000fea0003800200 */
.L_x_20:
[----:B------:R-:W0:Y:S02]  /*05a0*/  LDGDEPBAR ;  /* 0x00000000000079af */ /* 0x000e240000000000 */
.L_x_19:
[----:B------:R-:W-:Y:S01]  /*05b0*/  UISETP.LT.AND UP1, UPT, UR8, 0x1, UPT ;  /* 0x000000010800788c */ /* 0x000fe2000bf21270 */
[----:B------:R-:W-:Y:S01]  /*05c0*/  IMAD.MOV.U32 R34, RZ, RZ, RZ ;  /* 0x000000ffff227224 */ /* 0x000fe200078e00ff */
[----:B------:R-:W-:Y:S01]  /*05d0*/  CS2R R14, SRZ ;  /* 0x00000000000e7805 */ /* 0x000fe2000001ff00 */
[----:B------:R-:W-:Y:S01]  /*05e0*/  IMAD.MOV.U32 R32, RZ, RZ, RZ ;  /* 0x000000ffff207224 */ /* 0x000fe200078e00ff */
[----:B-12---:R-:W-:Y:S02]  /*05f0*/  CS2R R2, SRZ ;  /* 0x0000000000027805 */ /* 0x006fe4000001ff00 */
[----:B------:R-:W-:Y:S02]  /*0600*/  CS2R R4, SRZ ;  /* 0x0000000000047805 */ /* 0x000fe4000001ff00 */
[----:B------:R-:W-:Y:S02]  /*0610*/  CS2R R6, SRZ ;  /* 0x0000000000067805 */ /* 0x000fe4000001ff00 */
[----:B------:R-:W-:-:S02]  /*0620*/  CS2R R8, SRZ ;  /* 0x0000000000087805 */ /* 0x000fc4000001ff00 */
        /* <DEDUP_REMOVED lines=32> */
.L_x_29:
        /* <DEDUP_REMOVED lines=10> */
[----:B------:R-:W-:Y:S01]  /*08d0*/  IADD3 R20, PT, PT, R41, 0x3000, R16 ;  /* 0x0000300029147810 */ /* 0x000fe20007ffe010 */
[----:B------:R-:W-:Y:S01]  /*08e0*/  IMAD.IADD R18, R17, 0x1, R40 ;  /* 0x0000000111127824 */ /* 0x000fe200078e0228 */
[----:B------:R-:W-:-:S04]  /*08f0*/  IADD3 R24, PT, PT, R41, 0x3020, R16 ;  /* 0x0000302029187810 */ /* 0x000fc80007ffe010 */
[----:B------:R-:W-:Y:S04]  /*0900*/  LDSM.16.MT88.4 R20, [R20] ;  /* 0x000000001414783b */ /* 0x000fe80000004200 */
[----:B------:R-:W-:Y:S04]  /*0910*/  LDSM.16.MT88.4 R24, [R24] ;  /* 0x000000001818783b */ /* 0x000fe80000004200 */
[----:B------:R-:W1:Y:S04]  /*0920*/  LDSM.16.M88.4 R28, [R31] ;  /* 0x000000001f1c783b */ /* 0x000e680000000200 */
[----:B------:R-:W2:Y:S01]  /*0930*/  LDSM.16.M88.4 R16, [R18] ;  /* 0x000000001210783b */ /* 0x000ea20000000200 */
[C---:B-1----:R-:W-:Y:S08]  /*0940*/  HMMA.16816.F16 R4, R28.reuse, R20, R4 ;  /* 0x000000141c04723c */ /* 0x042ff00000000804 */
[C---:B------:R-:W-:Y:S08]  /*0950*/  HMMA.16816.F16 R2, R28.reuse, R22, R2 ;  /* 0x000000161c02723c */ /* 0x040ff00000000802 */
[C---:B------:R-:W-:Y:S08]  /*0960*/  HMMA.16816.F16 R14, R28.reuse, R24, R14 ;  /* 0x000000181c0e723c */ /* 0x040ff0000000080e */
[----:B------:R-:W-:Y:S01]  /*0970*/  HMMA.16816.F16 R28, R28, R26, R32 ;  /* 0x0000001a1c1c723c */ /* 0x000fe20000000820 */
[----:B------:R-:W-:-:S05]  /*0980*/  VIADD R30, R42, 0x2 ;  /* 0x000000022a1e7836 */ /* 0x000fca0000000000 */
[----:B------:R-:W-:Y:S02]  /*0990*/  ISETP.GE.AND P0, PT, R30, UR8, PT ;  /* 0x000000081e007c0c */ /* 0x000fe4000bf06270 */
[C---:B--2---:R-:W-:Y:S08]  /*09a0*/  HMMA.16816.F16 R12, R16.reuse, R20, R12 ;  /* 0x00000014100c723c */ /* 0x044ff0000000080c */
        /* <DEDUP_REMOVED lines=12> */
[----:B------:R-:W-:Y:S01]  /*0a70*/  SHF.R.U32.HI R19, RZ, 0x1, R18 ;  /* 0x00000001ff137819 */ /* 0x000fe20000011612 */
[C---:B------:R-:W-:Y:S01]  /*0a80*/  IMAD.SHL.U32 R18, R0.reuse, 0x8, RZ ;  /* 0x0000000800127824 */ /* 0x040fe200078e00ff */
[----:B------:R-:W-:Y:S01]  /*0a90*/  LEA.HI R23, R0, R23, RZ, 0x1c ;  /* 0x0000001700177211 */ /* 0x000fe200078fe0ff */
[----:B------:R-:W-:-:S03]  /*0aa0*/  VIADD R16, R20, 0x8 ;  /* 0x0000000814107836 */ /* 0x000fc60000000000 */
[----:B------:R-:W-:Y:S02]  /*0ab0*/  LOP3.LUT R18, R18, 0x78, RZ, 0xc0, !PT ;  /* 0x0000007812127812 */ /* 0x000fe400078ec0ff */
[----:B------:R-:W-:-:S04]  /*0ac0*/  ISETP.GT.AND P0, PT, R16, UR13, PT ;  /* 0x0000000d10007c0c */ /* 0x000fc8000bf04270 */
[----:B------:R-:W-:-:S13]  /*0ad0*/  ISETP.GE.U32.OR P0, PT, R39, UR12, P0 ;  /* 0x0000000c27007c0c */ /* 0x000fda0008706470 */
[----:B------:R-:W2:Y:S01]  /*0ae0*/  @!P0 LDC.64 R16, c[0x0][0x380] ;  /* 0x0000e000ff108b82 */ /* 0x000ea20000000a00 */
[----:B------:R-:W-:Y:S02]  /*0af0*/  @!P0 IMAD R21, R39, UR13, R20 ;  /* 0x0000000d27158c24 */ /* 0x000fe4000f8e0214 */
[----:B------:R-:W-:-:S04]  /*0b00*/  IMAD R20, R19, -0x3, R30 ;  /* 0xfffffffd13147824 */ /* 0x000fc800078e021e */
[----:B------:R-:W-:Y:S02]  /*0b10*/  @!P0 IMAD R19, R20, 0x1000, R37 ;  /* 0x0000100014138824 */ /* 0x000fe400078e0225 */
[----:B--2---:R-:W-:-:S04]  /*0b20*/  @!P0 IMAD.WIDE.U32 R16, R21, 0x2, R16 ;  /* 0x0000000215108825 */ /* 0x004fc800078e0010 */
[----:B------:R-:W-:Y:S01]  /*0b30*/  VIADD R21, R18, UR4 ;  /* 0x0000000412157c36 */ /* 0x000fe20008000000 */
[----:B------:R-:W-:Y:S01]  /*0b40*/  @!PT LDS RZ, [RZ] ;  /* 0x00000000fffff984 */ /* 0x000fe20000000800 */
[----:B------:R-:W-:Y:S01]  /*0b50*/  @!PT LDS RZ, [RZ] ;  /* 0x00000000fffff984 */ /* 0x000fe20000000800 */
[----:B------:R-:W-:Y:S01]  /*0b60*/  @!PT LDS RZ, [RZ] ;  /* 0x00000000fffff984 */ /* 0x000fe20000000800 */
[----:B------:R2:W-:Y:S03]  /*0b70*/  @!P0 LDGSTS.E.BYPASS.128 [R19], desc[UR10][R16.64] ;  /* 0x0000000010138fae */ /* 0x0005e6000b98180a */
[----:B------:R-:W-:-:S05]  /*0b80*/  VIADD R18, R21, 0x8 ;  /* 0x0000000815127836 */ /* 0x000fca0000000000 */
[----:B-1----:R-:W-:-:S04]  /*0b90*/  ISETP.GT.U32.AND P0, PT, R18, R22, PT ;  /* 0x000000161200720c */ /* 0x002fc80003f04070 */
[----:B------:R-:W-:-:S13]  /*0ba0*/  ISETP.GE.OR P0, PT, R23, UR13, P0 ;  /* 0x0000000d17007c0c */ /* 0x000fda0008706670 */
[----:B--2---:R-:W-:Y:S05]  /*0bb0*/  @P0 BRA `(.L_x_25) ;  /* 0x0000000000280947 */ /* 0x004fea0003800000 */
[----:B------:R-:W-:Y:S02]  /*0bc0*/  IMAD R16, R23, R22, RZ ;  /* 0x0000001617107224 */ /* 0x000fe400078e02ff */
[----:B------:R-:W-:-:S03]  /*0bd0*/  IMAD R19, R20, 0x1000, R43 ;  /* 0x0000100014137824 */ /* 0x000fc600078e022b */
[----:B------:R-:W-:-:S04]  /*0be0*/  IADD3 R17, P0, PT, R21, R16, RZ ;  /* 0x0000001015117210 */ /* 0x000fc80007f1e0ff */
[----:B------:R-:W-:Y:S02]  /*0bf0*/  LEA.HI.X.SX32 R18, R16, RZ, 0x1, P0 ;  /* 0x000000ff10127211 */ /* 0x000fe400000f0eff */
[----:B------:R-:W-:-:S04]  /*0c00*/  LEA R16, P0, R17, UR14, 0x1 ;  /* 0x0000000e11107c11 */ /* 0x000fc8000f8008ff */
[----:B------:R-:W-:-:S05]  /*0c10*/  LEA.HI.X R17, R17, UR15, R18, 0x1, P0 ;  /* 0x0000000f11117c11 */ /* 0x000fca00080f0c12 */
[----:B------:R-:W-:Y:S01]  /*0c20*/  @!PT LDS RZ, [RZ] ;  /* 0x00000000fffff984 */ /* 0x000fe20000000800 */
[----:B------:R-:W-:Y:S01]  /*0c30*/  @!PT LDS RZ, [RZ] ;  /* 0x00000000fffff984 */ /* 0x000fe20000000800 */
[----:B------:R-:W-:Y:S01]  /*0c40*/  @!PT LDS RZ, [RZ] ;  /* 0x00000000fffff984 */ /* 0x000fe20000000800 */
[----:B------:R1:W-:Y:S04]  /*0c50*/  LDGSTS.E.BYPASS.128 [R19], desc[UR10][R16.64] ;  /* 0x0000000010137fae */ /* 0x0003e8000b98180a */
.L_x_25:
[----:B------:R-:W-:Y:S05]  /*0c60*/  BSYNC.RECONVERGENT B0 ;  /* 0x0000000000007941 */ /* 0x000fea0003800200 */
.L_x_24:
[----:B------:R-:W0:Y:S02]  /*0c70*/  LDGDEPBAR ;  /* 0x00000000000079af */ /* 0x000e240000000000 */
.L_x_23:
[----:B------:R-:W2:Y:S01]  /*0c80*/  S2R R18, SR_LANEID ;  /* 0x0000000000127919 */ /* 0x000ea20000000000 */
[----:B------:R-:W3:Y:S01]  /*0c90*/  S2UR UR9, SR_CgaCtaId ;  /* 0x00000000000979c3 */ /* 0x000ee20000008800 */
[----:B-1----:R-:W-:Y:S01]  /*0ca0*/  VIADD R16, R42, 0x1 ;  /* 0x000000012a107836 */ /* 0x002fe20000000000 */
[----:B------:R-:W-:-:S04]  /*0cb0*/  DEPBAR.LE SB0, 0x1 ;  /* 0x000080400000791a */ /* 0x000fc80000000000 */
[----:B------:R-:W-:Y:S01]  /*0cc0*/  IMAD.HI.U32 R17, R16, -0x55555555, RZ ;  /* 0xaaaaaaab10117827 */ /* 0x000fe200078e00ff */
[----:B------:R-:W-:-:S03]  /*0cd0*/  UMOV UR6, 0x400 ;  /* 0x0000040000067882 */ /* 0x000fc60000000000 */
[C---:B------:R-:W-:Y:S01]  /*0ce0*/  IMAD.SHL.U32 R44, R0.reuse, 0x4, RZ ;  /* 0x00000004002c7824 */ /* 0x040fe200078e00ff */
[----:B------:R-:W-:Y:S01]  /*0cf0*/  SHF.R.U32.HI R17, RZ, 0x1, R17 ;  /* 0x00000001ff117819 */ /* 0x000fe20000011611 */
[----:B------:R-:W-:-:S03]  /*0d00*/  IMAD.SHL.U32 R31, R0, 0x2, RZ ;  /* 0x00000002001f7824 */ /* 0x000fc600078e00ff */
[----:B------:R-:W-:Y:S01]  /*0d10*/  LOP3.LUT R44, R44, 0xe00, RZ, 0xc0, !PT ;  /* 0x00000e002c2c7812 */ /* 0x000fe200078ec0ff */
[----:B------:R-:W-:Y:S01]  /*0d20*/  IMAD R17, R17, -0x3, R16 ;  /* 0xfffffffd11117824 */ /* 0x000fe200078e0210 */
[----:B------:R-:W-:-:S03]  /*0d30*/  LOP3.LUT R31, R31, 0xc0, RZ, 0xc0, !PT ;  /* 0x000000c01f1f7812 */ /* 0x000fc600078ec0ff */
[C---:B------:R-:W-:Y:S02]  /*0d40*/  IMAD R33, R17.reuse, 0x800, R44 ;  /* 0x0000080011217824 */ /* 0x040fe400078e022c */
[----:B------:R-:W-:Y:S01]  /*0d50*/  IMAD R16, R17, 0x1000, R31 ;  /* 0x0000100011107824 */ /* 0x000fe200078e021f */
[----:B---3--:R-:W-:-:S06]  /*0d60*/  ULEA UR6, UR9, UR6, 0x18 ;  /* 0x0000000609067291 */ /* 0x008fcc000f8ec0ff */
[----:B------:R-:W-:Y:S01]  /*0d70*/  LEA R33, R33, UR6, 0x1 ;  /* 0x0000000621217c11 */ /* 0x000fe2000f8e08ff */
[----:B------:R-:W-:Y:S01]  /*0d80*/  VIADD R16, R16, UR6 ;  /* 0x0000000610107c36 */ /* 0x000fe20008000000 */
[--C-:B--2---:R-:W-:Y:S02]  /*0d90*/  SHF.R.U32.HI R19, RZ, 0x3, R18.reuse ;  /* 0x00000003ff137819 */ /* 0x104fe40000011612 */
[----:B------:R-:W-:Y:S01]  /*0da0*/  LOP3.LUT R20, R18, 0x7, RZ, 0xc0, !PT ;  /* 0x0000000712147812 */ /* 0x000fe200078ec0ff */
[C---:B------:R-:W-:Y:S01]  /*0db0*/  VIADD R17, R16.reuse, 0x3000 ;  /* 0x0000300010117836 */ /* 0x040fe20000000000 */
[----:B------:R-:W-:Y:S01]  /*0dc0*/  SHF.R.U32.HI R18, RZ, 0x4, R18 ;  /* 0x00000004ff127819 */ /* 0x000fe20000011612 */
[----:B------:R-:W-:Y:S02]  /*0dd0*/  IMAD.SHL.U32 R19, R19, 0x8, RZ ;  /* 0x0000000813137824 */ /* 0x000fe400078e00ff */
[----:B------:R-:W-:Y:S02]  /*0de0*/  VIADD R16, R16, 0x3020 ;  /* 0x0000302010107836 */ /* 0x000fe40000000000 */
[----:B------:R-:W-:Y:S01]  /*0df0*/  IMAD.SHL.U32 R18, R18, 0x8, RZ ;  /* 0x0000000812127824 */ /* 0x000fe200078e00ff */
[----:B------:R-:W-:-:S05]  /*0e00*/  LOP3.LUT R19, R19, 0x8, R20, 0xe2, !PT ;  /* 0x0000000813137812 */ /* 0x000fca00078ee214 */
[C-C-:B------:R-:W-:Y:S02]  /*0e10*/  IMAD R32, R19.reuse, 0x10, R18.reuse ;  /* 0x0000001013207824 */ /* 0x140fe400078e0212 */
[----:B------:R-:W-:Y:S02]  /*0e20*/  IMAD R18, R19, 0x80, R18 ;  /* 0x0000008013127824 */ /* 0x000fe400078e0212 */
[----:B------:R-:W-:Y:S01]  /*0e30*/  IMAD.U32 R24, R32, 0x2, R33 ;  /* 0x0000000220187824 */ /* 0x000fe200078e0021 */
[----:B------:R-:W-:Y:S01]  /*0e40*/  BAR.SYNC.DEFER_BLOCKING 0x0 ;  /* 0x0000000000007b1d */ /* 0x000fe20000010000 */
[----:B------:R-:W-:Y:S02]  /*0e50*/  VIADD R33, R33, 0x200 ;  /* 0x0000020021217836 */ /* 0x000fe40000000000 */
[C---:B------:R-:W-:Y:S02]  /*0e60*/  IMAD.U32 R20, R18.reuse, 0x2, R17 ;  /* 0x0000000212147824 */ /* 0x040fe400078e0011 */
[----:B------:R-:W-:-:S02]  /*0e70*/  IMAD.U32 R16, R18, 0x2, R16 ;  /* 0x0000000212107824 */ /* 0x000fc400078e0010 */
[----:B------:R-:W-:Y:S02]  /*0e80*/  IMAD.U32 R34, R32, 0x2, R33 ;  /* 0x0000000220227824 */ /* 0x000fe400078e0021 */
[----:B------:R-:W-:Y:S04]  /*0e90*/  LDSM.16.MT88.4 R20, [R20] ;  /* 0x000000001414783b */ /* 0x000fe80000004200 */
[----:B------:R-:W-:Y:S04]  /*0ea0*/  LDSM.16.MT88.4 R16, [R16] ;  /* 0x000000001010783b */ /* 0x000fe80000004200 */
[----:B------:R-:W1:Y:S04]  /*0eb0*/  LDSM.16.M88.4 R32, [R34] ;  /* 0x000000002220783b */ /* 0x000e680000000200 */
[----:B------:R-:W2:Y:S01]  /*0ec0*/  LDSM.16.M88.4 R24, [R24] ;  /* 0x000000001818783b */ /* 0x000ea20000000200 */
[C---:B-1----:R-:W-:Y:S08]  /*0ed0*/  HMMA.16816.F16 R4, R32.reuse, R20, R4 ;  /* 0x000000142004723c */ /* 0x042ff00000000804 */
[C---:B------:R-:W-:Y:S08]  /*0ee0*/  HMMA.16816.F16 R2, R32.reuse, R22, R2 ;  /* 0x000000162002723c */ /* 0x040ff00000000802 */
[----:B------:R-:W-:Y:S08]  /*0ef0*/  HMMA.16816.F16 R14, R32, R16, R14 ;  /* 0x00000010200e723c */ /* 0x000ff0000000080e */
[-C--:B--2---:R-:W-:Y:S08]  /*0f00*/  HMMA.16816.F16 R6, R24, R18.reuse, R6 ;  /* 0x000000121806723c */ /* 0x084ff00000000806 */
[----:B------:R-:W-:Y:S01]  /*0f10*/  HMMA.16816.F16 R32, R32, R18, R28 ;  /* 0x000000122020723c */ /* 0x000fe2000000081c */
        /* <DEDUP_REMOVED lines=17> */
[----:B------:R-:W-:-:S03]  /*1030*/  IMAD R18, R18, -0x3, R19 ;  /* 0xfffffffd12127824 */ /* 0x000fc600078e0213 */
[----:B------:R-:W-:-:S04]  /*1040*/  ISETP.GT.AND P0, PT, R16, UR13, PT ;  /* 0x0000000d10007c0c */ /* 0x000fc8000bf04270 */
[----:B------:R-:W-:-:S13]  /*1050*/  ISETP.GE.U32.OR P0, PT, R39, UR12, P0 ;  /* 0x0000000c27007c0c */ /* 0x000fda0008706470 */
[----:B------:R-:W2:Y:S01]  /*1060*/  @!P0 LDC.64 R16, c[0x0][0x380] ;  /* 0x0000e000ff108b82 */ /* 0x000ea20000000a00 */
[----:B------:R-:W-:Y:S02]  /*1070*/  @!P0 IMAD R19, R39, UR13, R20 ;  /* 0x0000000d27138c24 */ /* 0x000fe4000f8e0214 */
[----:B------:R-:W-:-:S05]  /*1080*/  IMAD.SHL.U32 R20, R0, 0x8, RZ ;  /* 0x0000000800147824 */ /* 0x000fca00078e00ff */
[----:B------:R-:W-:-:S05]  /*1090*/  LOP3.LUT R20, R20, 0x78, RZ, 0xc0, !PT ;  /* 0x0000007814147812 */ /* 0x000fca00078ec0ff */
[----:B------:R-:W-:-:S04]  /*10a0*/  VIADD R23, R20, UR4 ;  /* 0x0000000414177c36 */ /* 0x000fc80008000000 */
[----:B------:R-:W-:Y:S02]  /*10b0*/  VIADD R20, R23, 0x8 ;  /* 0x0000000817147836 */ /* 0x000fe40000000000 */
[----:B--2---:R-:W-:-:S04]  /*10c0*/  @!P0 IMAD.WIDE.U32 R16, R19, 0x2, R16 ;  /* 0x0000000213108825 */ /* 0x004fc800078e0010 */
[----:B------:R-:W-:-:S05]  /*10d0*/  @!P0 IMAD R19, R18, 0x1000, R37 ;  /* 0x0000100012138824 */ /* 0x000fca00078e0225 */
[----:B------:R-:W-:Y:S01]  /*10e0*/  @!PT LDS RZ, [RZ] ;  /* 0x00000000fffff984 */ /* 0x000fe20000000800 */
[----:B------:R-:W-:Y:S01]  /*10f0*/  @!PT LDS RZ, [RZ] ;  /* 0x00000000fffff984 */ /* 0x000fe20000000800 */
[----:B------:R-:W-:Y:S01]  /*1100*/  @!PT LDS RZ, [RZ] ;  /* 0x00000000fffff984 */ /* 0x000fe20000000800 */
[----:B------:R2:W-:Y:S01]  /*1110*/  @!P0 LDGSTS.E.BYPASS.128 [R19], desc[UR10][R16.64] ;  /* 0x0000000010138fae */ /* 0x0005e2000b98180a */
        /* <DEDUP_REMOVED lines=13> */
.L_x_28:
[----:B------:R-:W-:Y:S05]  /*11f0*/  BSYNC.RECONVERGENT B0 ;  /* 0x0000000000007941 */ /* 0x000fea0003800200 */
.L_x_27:
[----:B------:R-:W0:Y:S02]  /*1200*/  LDGDEPBAR ;  /* 0x00000000000079af */ /* 0x000e240000000000 */
.L_x_26:
[----:B------:R-:W-:Y:S01]  /*1210*/  ISETP.NE.AND P0, PT, R30, UR7, PT ;  /* 0x000000071e007c0c */ /* 0x000fe2000bf05270 */
[----:B------:R-:W-:-:S12]  /*1220*/  IMAD.MOV.U32 R42, RZ, RZ, R30 ;  /* 0x000000ffff2a7224 */ /* 0x000fd800078e001e */
[----:B------:R-:W-:Y:S05]  /*1230*/  @P0 BRA `(.L_x_29) ;  /* 0xfffffff4007c0947 */ /* 0x000fea000383ffff */
[----:B------:R-:W-:-:S07]  /*1240*/  IMAD.U32 R34, RZ, RZ, UR7 ;  /* 0x00000007ff227e24 */ /* 0x000fce000f8e00ff */
.L_x_22:
        /* <DEDUP_REMOVED lines=53> */
[----:B------:R-:W-:Y:S01]  /*15a0*/  IMAD.SHL.U32 R21, R19, 0x10, RZ ;  /* 0x0000001013157824 */ /* 0x000fe200078e00ff */
[----:B------:R-:W2:Y:S01]  /*15b0*/  S2R R18, SR_TID.X ;  /* 0x0000000000127919 */ /* 0x000ea20000002100 */
[----:B------:R-:W3:Y:S01]  /*15c0*/  LDC R25, c[0x0][0x39c] ;  /* 0x0000e700ff197b82 */ /* 0x000ee20000000800 */
[----:B------:R-:W4:Y:S01]  /*15d0*/  LDCU UR7, c[0x0][0x398] ;  /* 0x00007300ff0777ac */ /* 0x000f220008000800 */
[----:B------:R-:W-:-:S04]  /*15e0*/  IMAD.IADD R38, R38, 0x1, R21 ;  /* 0x0000000126267824 */ /* 0x000fc800078e0215 */
[----:B------:R-:W-:-:S05]  /*15f0*/  VIADD R0, R38, 0x8 ;  /* 0x0000000826007836 */ /* 0x000fca0000000000 */
[----:B-1----:R-:W-:Y:S01]  /*1600*/  ISETP.GT.AND P0, PT, R0, UR6, PT ;  /* 0x0000000600007c0c */ /* 0x002fe2000bf04270 */
[----:B------:R-:W-:-:S03]  /*1610*/  IMAD.HI.U32 R0, R19, 0x55555556, RZ ;  /* 0x5555555613007827 */ /* 0x000fc600078e00ff */
[----:B----4-:R-:W-:Y:S01]  /*1620*/  ISETP.GE.U32.OR P0, PT, R39, UR7, P0 ;  /* 0x0000000727007c0c */ /* 0x010fe20008706470 */
[----:B------:R-:W-:Y:S02]  /*1630*/  IMAD R19, R0, -0x3, R19 ;  /* 0xfffffffd00137824 */ /* 0x000fe400078e0213 */
[----:B--2---:R-:W-:-:S10]  /*1640*/  IMAD.SHL.U32 R0, R18, 0x8, RZ ;  /* 0x0000000812007824 */ /* 0x004fd400078e00ff */
[----:B------:R-:W1:Y:S01]  /*1650*/  @!P0 LDC.64 R16, c[0x0][0x380] ;  /* 0x0000e000ff108b82 */ /* 0x000e620000000a00 */
[----:B------:R-:W-:Y:S02]  /*1660*/  @!P0 IMAD R39, R39, UR6, R38 ;  /* 0x0000000627278c24 */ /* 0x000fe4000f8e0226 */
[----:B------:R-:W-:Y:S01]  /*1670*/  @!P0 IMAD R37, R19, 0x1000, R37 ;  /* 0x0000100013258824 */ /* 0x000fe200078e0225 */
[----:B------:R-:W-:-:S05]  /*1680*/  LOP3.LUT R0, R0, 0x78, RZ, 0xc0, !PT ;  /* 0x0000007800007812 */ /* 0x000fca00078ec0ff */
[----:B------:R-:W-:Y:S01]  /*1690*/  VIADD R23, R0, UR4 ;  /* 0x0000000400177c36 */ /* 0x000fe20008000000 */
[----:B------:R-:W-:-:S03]  /*16a0*/  LEA.HI R0, R18, R21, RZ, 0x1c ;  /* 0x0000001512007211 */ /* 0x000fc600078fe0ff */
[----:B------:R-:W-:Y:S02]  /*16b0*/  VIADD R20, R23, 0x8 ;  /* 0x0000000817147836 */ /* 0x000fe40000000000 */
[----:B-1----:R-:W-:-:S05]  /*16c0*/  @!P0 IMAD.WIDE.U32 R16, R39, 0x2, R16 ;  /* 0x0000000227108825 */ /* 0x002fca00078e0010 */
[----:B------:R-:W-:Y:S01]  /*16d0*/  @!PT LDS RZ, [RZ] ;  /* 0x00000000fffff984 */ /* 0x000fe20000000800 */
[----:B------:R-:W-:Y:S01]  /*16e0*/  @!PT LDS RZ, [RZ] ;  /* 0x00000000fffff984 */ /* 0x000fe20000000800 */
[----:B------:R-:W-:Y:S01]  /*16f0*/  @!PT LDS RZ, [RZ] ;  /* 0x00000000fffff984 */ /* 0x000fe20000000800 */
[----:B------:R1:W-:Y:S01]  /*1700*/  @!P0 LDGSTS.E.BYPASS.128 [R37], desc[UR10][R16.64] ;  /* 0x0000000010258fae */ /* 0x0003e2000b98180a */
[----:B---3--:R-:W-:-:S04]  /*1710*/  ISETP.GT.U32.AND P0, PT, R20, R25, PT ;  /* 0x000000191400720c */ /* 0x008fc80003f04070 */
[----:B------:R-:W-:-:S13]  /*1720*/  ISETP.GE.OR P0, PT, R0, UR6, P0 ;  /* 0x0000000600007c0c */ /* 0x000fda0008706670 */
[----:B-1----:R-:W-:Y:S05]  /*1730*/  @P0 BRA `(.L_x_31) ;  /* 0x00000000002c0947 */ /* 0x002fea0003800000 */
[----:B------:R-:W1:Y:S01]  /*1740*/  LDCU.64 UR6, c[0x0][0x388] ;  /* 0x00007100ff0677ac */ /* 0x000e620008000a00 */
[----:B------:R-:W-:Y:S02]  /*1750*/  IMAD R0, R0, R25, RZ ;  /* 0x0000001900007224 */ /* 0x000fe400078e02ff */
[----:B------:R-:W-:-:S03]  /*1760*/  IMAD R19, R19, 0x1000, R36 ;  /* 0x0000100013137824 */ /* 0x000fc600078e0224 */
[----:B------:R-:W-:-:S04]  /*1770*/  IADD3 R17, P0, PT, R23, R0, RZ ;  /* 0x0000000017117210 */ /* 0x000fc80007f1e0ff */
[----:B------:R-:W-:Y:S02]  /*1780*/  LEA.HI.X.SX32 R0, R0, RZ, 0x1, P0 ;  /* 0x000000ff00007211 */ /* 0x000fe400000f0eff */
[----:B-1----:R-:W-:-:S04]  /*1790*/  LEA R16, P0, R17, UR6, 0x1 ;  /* 0x0000000611107c11 */ /* 0x002fc8000f8008ff */
[----:B------:R-:W-:-:S05]  /*17a0*/  LEA.HI.X R17, R17, UR7, R0, 0x1, P0 ;  /* 0x0000000711117c11 */ /* 0x000fca00080f0c00 */
[----:B------:R-:W-:Y:S01]  /*17b0*/  @!PT LDS RZ, [RZ] ;  /* 0x00000000fffff984 */ /* 0x000fe20000000800 */
[----:B------:R-:W-:Y:S01]  /*17c0*/  @!PT LDS RZ, [RZ] ;  /* 0x00000000fffff984 */ /* 0x000fe20000000800 */
[----:B------:R-:W-:Y:S01]  /*17d0*/  @!PT LDS RZ, [RZ] ;  /* 0x00000000fffff984 */ /* 0x000fe20000000800 */
[----:B------:R1:W-:Y:S04]  /*17e0*/  LDGSTS.E.BYPASS.128 [R19+0x3000], desc[UR10][R16.64] ;  /* 0x0300000010137fae */ /* 0x0003e8000b98180a */
.L_x_31:
[----:B------:R-:W-:Y:S05]  /*17f0*/  BSYNC.RECONVERGENT B0 ;  /* 0x0000000000007941 */ /* 0x000fea0003800200 */
.L_x_30:
[----:B------:R-:W0:Y:S02]  /*1800*/  LDGDEPBAR ;  /* 0x00000000000079af */ /* 0x000e240000000000 */
.L_x_18:
[----:B------:R-:W3:Y:S01]  /*1810*/  S2R R20, SR_TID.X ;  /* 0x0000000000147919 */ /* 0x000ee20000002100 */
[----:B-1----:R-:W1:Y:S08]  /*1820*/  LDC.64 R16, c[0x0][0x398] ;  /* 0x0000e600ff107b82 */ /* 0x002e700000000a00 */
[----:B------:R-:W4:Y:S01]  /*1830*/  LDC.64 R18, c[0x0][0x390] ;  /* 0x0000e400ff127b82 */ /* 0x000f220000000a00 */
[----:B---3--:R-:W-:-:S02]  /*1840*/  SHF.R.U32.HI R0, RZ, 0x2, R20 ;  /* 0x00000002ff007819 */ /* 0x008fc40000011614 */
[----:B------:R-:W-:Y:S02]  /*1850*/  LOP3.LUT R20, R20, 0x60, RZ, 0xc0, !PT ;  /* 0x0000006014147812 */ /* 0x000fe400078ec0ff */
[----:B------:R-:W-:-:S03]  /*1860*/  LOP3.LUT R0, R0, 0xe0, RZ, 0xc0, !PT ;  /* 0x000000e000007812 */ /* 0x000fc600078ec0ff */
[----:B------:R-:W-:Y:S02]  /*1870*/  VIADD R20, R20, UR4 ;  /* 0x0000000414147c36 */ /* 0x000fe40008000000 */
[----:B------:R-:W-:Y:S02]  /*1880*/  VIADD R21, R0, UR5 ;  /* 0x0000000500157c36 */ /* 0x000fe40008000000 */
[C---:B------:R-:W-:Y:S01]  /*1890*/  VIADD R22, R20.reuse, 0x10 ;  /* 0x0000001014167836 */ /* 0x040fe20000000000 */
[-C--:B-1----:R-:W-:Y:S01]  /*18a0*/  ISETP.GE.AND P0, PT, R20, R17.reuse, PT ;  /* 0x000000111400720c */ /* 0x082fe20003f06270 */
[CC--:B------:R-:W-:Y:S02]  /*18b0*/  IMAD R0, R21.reuse, R17.reuse, RZ ;  /* 0x0000001115007224 */ /* 0x0c0fe400078e02ff */
[C---:B------:R-:W-:Y:S01]  /*18c0*/  VIADD R23, R21.reuse, 0x10 ;  /* 0x0000001015177836 */ /* 0x040fe20000000000 */
[----:B------:R-:W-:Y:S01]  /*18d0*/  ISETP.GE.OR P3, PT, R21, R16, P0 ;  /* 0x000000101500720c */ /* 0x000fe20000766670 */
[----:B------:R-:W-:Y:S01]  /*18e0*/  IMAD R25, R17, 0x10, R0 ;  /* 0x0000001011197824 */ /* 0x000fe200078e0200 */
[----:B------:R-:W-:-:S02]  /*18f0*/  ISETP.GE.AND P1, PT, R22, R17, PT ;  /* 0x000000111600720c */ /* 0x000fc40003f26270 */
[C---:B------:R-:W-:Y:S02]  /*1900*/  IADD3 R27, P4, PT, R20.reuse, R0, RZ ;  /* 0x00000000141b7210 */ /* 0x040fe40007f9e0ff */
[----:B------:R-:W-:Y:S02]  /*1910*/  IADD3 R20, P5, PT, R20, R25, RZ ;  /* 0x0000001914147210 */ /* 0x000fe40007fbe0ff */
[-C--:B------:R-:W-:Y:S02]  /*1920*/  ISETP.GE.OR P2, PT, R21, R16.reuse, P1 ;  /* 0x000000101500720c */ /* 0x080fe40000f46670 */
[----:B------:R-:W-:Y:S02]  /*1930*/  LEA.HI.X.SX32 R22, R0, RZ, 0x1, P4 ;  /* 0x000000ff00167211 */ /* 0x000fe400020f0eff */
[CC--:B------:R-:W-:Y:S02]  /*1940*/  ISETP.GE.OR P0, PT, R23.reuse, R16.reuse, P0 ;  /* 0x000000101700720c */ /* 0x0c0fe40000706670 */
[----:B------:R-:W-:-:S02]  /*1950*/  ISETP.GE.OR P1, PT, R23, R16, P1 ;  /* 0x000000101700720c */ /* 0x000fc40000f26670 */
[----:B------:R-:W-:Y:S02]  /*1960*/  LEA.HI.X.SX32 R0, R25, RZ, 0x1, P5 ;  /* 0x000000ff19007211 */ /* 0x000fe400028f0eff */
[CC--:B----4-:R-:W-:Y:S02]  /*1970*/  LEA R16, P5, R20.reuse, R18.reuse, 0x1 ;  /* 0x0000001214107211 */ /* 0x0d0fe400078a08ff */
[C---:B------:R-:W-:Y:S02]  /*1980*/  LEA R25, P4, R27.reuse, R18, 0x1 ;  /* 0x000000121b197211 */ /* 0x040fe400078808ff */
[-C--:B------:R-:W-:Y:S02]  /*1990*/  LEA.HI.X R0, R20, R19.reuse, R0, 0x1, P5 ;  /* 0x0000001314007211 */ /* 0x080fe400028f0c00 */
        /* <DEDUP_REMOVED lines=16> */
.L_x_32:
        /* <DEDUP_REMOVED lines=15> */
.L_x_33:
[----:B------:R-:W-:Y:S05]  /*1b90*/  @P0 BRA `(.L_x_34) ;  /* 0x0000000000380947 */ /* 0x000fea0003800000 */
[----:B---3--:R-:W3:Y:S01]  /*1ba0*/  S2R R7, SR_LANEID ;  /* 0x0000000000077919 */ /* 0x008ee20000000000 */
[----:B-1----:R-:W-:Y:S01]  /*1bb0*/  SHF.R.U32.HI R11, RZ, 0x1, R17 ;  /* 0x00000001ff0b7819 */ /* 0x002fe20000011611 */
[----:B------:R-:W-:Y:S05]  /*1bc0*/  WARPSYNC.ALL ;  /* 0x0000000000007948 */ /* 0x000fea0003800000 */
[----:B---3--:R-:W-:Y:S02]  /*1bd0*/  LOP3.LUT R6, R7, 0x3, RZ, 0xc0, !PT ;  /* 0x0000000307067812 */ /* 0x008fe400078ec0ff */
        /* <DEDUP_REMOVED lines=10> */
.L_x_34:
[----:B--2---:R-:W-:Y:S05]  /*1c80*/  @P1 EXIT ;  /* 0x000000000000194d */ /* 0x004fea0003800000 */
[----:B----4-:R-:W2:Y:S01]  /*1c90*/  S2R R3, SR_LANEID ;  /* 0x0000000000037919 */ /* 0x010ea20000000000 */
[----:B---3--:R-:W-:Y:S01]  /*1ca0*/  SHF.R.U32.HI R7, RZ, 0x1, R17 ;  /* 0x00000001ff077819 */ /* 0x008fe20000011611 */
[----:B------:R-:W-:Y:S05]  /*1cb0*/  WARPSYNC.ALL ;  /* 0x0000000000007948 */ /* 0x000fea0003800000 */
[----:B--2---:R-:W-:Y:S02]  /*1cc0*/  LOP3.LUT R2, R3, 0x3, RZ, 0xc0, !PT ;  /* 0x0000000303027812 */ /* 0x004fe400078ec0ff */
        /* <DEDUP_REMOVED lines=11> */
.L_x_35:
        /* <DEDUP_REMOVED lines=16> */
.L_x_37:


//--------------------- .nv.shared._Z13gemm_profiledILb1EEvPK6__halfS2_PS0_iiii --------------------------
	.section	.nv.shared._Z13gemm_profiledILb1EEvPK6__halfS2_PS0_iiii,"aw",@nobits
	.sectionflags	@""
	.align	16
	.zero		1024


//--------------------- .nv.shared.reserved.0     --------------------------
	.section	.nv.shared.reserved.0,"aw",@nobits
	.weak		__nv_reservedSMEM_offset_0_alias
	.size		__nv_reservedSMEM_offset_0_alias, 0, 64
	.other		__nv_reservedSMEM_offset_0_alias,@"STO_CUDA_RESERVED_SHARED STV_DEFAULT"
__nv_reservedSMEM_offset_0_alias:
	.zero		0
	.zero		64


//--------------------- .nv.shared._Z13gemm_profiledILb0EEvPK6__halfS2_PS0_iiii --------------------------
	.section	.nv.shared._Z13gemm_profiledILb0EEvPK6__halfS2_PS0_iiii,"aw",@nobits
	.sectionflags	@""
	.align	16
	.zero		1024


//--------------------- .nv.constant0._Z13gemm_profiledILb1EEvPK6__halfS2_PS0_iiii --------------------------
	.section	.nv.constant0._Z13gemm_profiledILb1EEvPK6__halfS2_PS0_iiii,"a",@progbits
	.sectionflags	@""
	.align	4
.nv.constant0._Z13gemm_profiledILb1EEvPK6__halfS2_PS0_iiii:
	.zero		936


//--------------------- .nv.constant0._Z13gemm_profiledILb0EEvPK6__halfS2_PS0_iiii --------------------------
	.section	.nv.constant0._Z13gemm_profiledILb0EEvPK6__halfS2_PS0_iiii,"a",@progbits
	.sectionflags	@""
	.align	4
.nv.constant0._Z13gemm_profiledILb0EEvPK6__halfS2_PS0_iiii:
	.zero		936


//--------------------- SYMBOLS --------------------------

	.type		.nv.reservedSmem.offset0,@object
	.size		.nv.reservedSmem.offset0,0x4
	.type		.nv.reservedSmem.cap,@object
	.size		.nv.reservedSmem.cap,0x4
